	.headerflags	@"EF_CUDA_TEXMODE_UNIFIED EF_CUDA_64BIT_ADDRESS EF_CUDA_ACCELERATORS EF_CUDA_SM90 EF_CUDA_VIRTUAL_SM(EF_CUDA_SM90)"
	.elftype	@"ET_EXEC"


//--------------------- .nv.info                  --------------------------
	.section	.nv.info,"",@"SHT_CUDA_INFO"
	.align	4


	//----- nvinfo : EIATTR_REGCOUNT
	.align		4
        /*0000*/ 	.byte	0x04, 0x2f
        /*0002*/ 	.short	(.L_1 - .L_0)
	.align		4
.L_0:
        /*0004*/ 	.word	index@(triton_poi_fused_avg_pool2d_convolution_29)
        /*0008*/ 	.word	0x00000050


	//----- nvinfo : EIATTR_MIN_STACK_SIZE
	.align		4
.L_1:
        /*000c*/ 	.byte	0x04, 0x12
        /*000e*/ 	.short	(.L_3 - .L_2)
	.align		4
.L_2:
        /*0010*/ 	.word	index@(triton_poi_fused_avg_pool2d_convolution_29)
        /*0014*/ 	.word	0x00000000


	//----- nvinfo : EIATTR_FRAME_SIZE
	.align		4
.L_3:
        /*0018*/ 	.byte	0x04, 0x11
        /*001a*/ 	.short	(.L_5 - .L_4)
	.align		4
.L_4:
        /*001c*/ 	.word	index@(triton_poi_fused_avg_pool2d_convolution_29)
        /*0020*/ 	.word	0x00000000


	//----- nvinfo : EIATTR_MIN_STACK_SIZE
	.align		4
.L_5:
        /*0024*/ 	.byte	0x04, 0x12
        /*0026*/ 	.short	(.L_7 - .L_6)
	.align		4
.L_6:
        /*0028*/ 	.word	index@(triton_poi_fused_avg_pool2d_convolution_29)
        /*002c*/ 	.word	0x00000000
.L_7:


//--------------------- .nv.info.triton_poi_fused_avg_pool2d_convolution_29 --------------------------
	.section	.nv.info.triton_poi_fused_avg_pool2d_convolution_29,"",@"SHT_CUDA_INFO"
	.sectionflags	@""
	.align	4


	//----- nvinfo : EIATTR_CUDA_API_VERSION
	.align		4
        /*0000*/ 	.byte	0x04, 0x37
        /*0002*/ 	.short	(.L_9 - .L_8)
.L_8:
        /*0004*/ 	.word	0x0000007c


	//----- nvinfo : EIATTR_KPARAM_INFO
	.align		4
.L_9:
        /*0008*/ 	.byte	0x04, 0x17
        /*000a*/ 	.short	(.L_11 - .L_10)
.L_10:
        /*000c*/ 	.word	0x00000000
        /*0010*/ 	.short	0x0006
        /*0012*/ 	.short	0x002c
        /*0014*/ 	.byte	0x00, 0xf0, 0x11, 0x00


	//----- nvinfo : EIATTR_KPARAM_INFO
	.align		4
.L_11:
        /*0018*/ 	.byte	0x04, 0x17
        /*001a*/ 	.short	(.L_13 - .L_12)
.L_12:
        /*001c*/ 	.word	0x00000000
        /*0020*/ 	.short	0x0005
        /*0022*/ 	.short	0x0028
        /*0024*/ 	.byte	0x00, 0xf0, 0x11, 0x00


	//----- nvinfo : EIATTR_KPARAM_INFO
	.align		4
.L_13:
        /*0028*/ 	.byte	0x04, 0x17
        /*002a*/ 	.short	(.L_15 - .L_14)
.L_14:
        /*002c*/ 	.word	0x00000000
        /*0030*/ 	.short	0x0004
        /*0032*/ 	.short	0x0020
        /*0034*/ 	.byte	0x00, 0xf4, 0x21, 0x00


	//----- nvinfo : EIATTR_KPARAM_INFO
	.align		4
.L_15:
        /*0038*/ 	.byte	0x04, 0x17
        /*003a*/ 	.short	(.L_17 - .L_16)
.L_16:
        /*003c*/ 	.word	0x00000000
        /*0040*/ 	.short	0x0003
        /*0042*/ 	.short	0x0018
        /*0044*/ 	.byte	0x00, 0xf4, 0x21, 0x00


	//----- nvinfo : EIATTR_KPARAM_INFO
	.align		4
.L_17:
        /*0048*/ 	.byte	0x04, 0x17
        /*004a*/ 	.short	(.L_19 - .L_18)
.L_18:
        /*004c*/ 	.word	0x00000000
        /*0050*/ 	.short	0x0002
        /*0052*/ 	.short	0x0010
        /*0054*/ 	.byte	0x00, 0xf4, 0x21, 0x00


	//----- nvinfo : EIATTR_KPARAM_INFO
	.align		4
.L_19:
        /*0058*/ 	.byte	0x04, 0x17
        /*005a*/ 	.short	(.L_21 - .L_20)
.L_20:
        /*005c*/ 	.word	0x00000000
        /*0060*/ 	.short	0x0001
        /*0062*/ 	.short	0x0008
        /*0064*/ 	.byte	0x00, 0xf4, 0x21, 0x00


	//----- nvinfo : EIATTR_KPARAM_INFO
	.align		4
.L_21:
        /*0068*/ 	.byte	0x04, 0x17
        /*006a*/ 	.short	(.L_23 - .L_22)
.L_22:
        /*006c*/ 	.word	0x00000000
        /*0070*/ 	.short	0x0000
        /*0072*/ 	.short	0x0000
        /*0074*/ 	.byte	0x00, 0xf4, 0x21, 0x00


	//----- nvinfo : EIATTR_SPARSE_MMA_MASK
	.align		4
.L_23:
        /*0078*/ 	.byte	0x03, 0x50
        /*007a*/ 	.short	0x0000


	//----- nvinfo : EIATTR_MAXREG_COUNT
	.align		4
        /*007c*/ 	.byte	0x03, 0x1b
        /*007e*/ 	.short	0x00ff


	//----- nvinfo : EIATTR_EXIT_INSTR_OFFSETS
	.align		4
        /*0080*/ 	.byte	0x04, 0x1c
        /*0082*/ 	.short	(.L_25 - .L_24)


	//   ....[0]....
.L_24:
        /*0084*/ 	.word	0x000046a0


	//   ....[1]....
        /*0088*/ 	.word	0x000046e0


	//----- nvinfo : EIATTR_REQNTID
	.align		4
.L_25:
        /*008c*/ 	.byte	0x04, 0x10
        /*008e*/ 	.short	(.L_27 - .L_26)
.L_26:
        /*0090*/ 	.word	0x00000100
        /*0094*/ 	.word	0x00000001
        /*0098*/ 	.word	0x00000001


	//----- nvinfo : EIATTR_CBANK_PARAM_SIZE
	.align		4
.L_27:
        /*009c*/ 	.byte	0x03, 0x19
        /*009e*/ 	.short	0x0030


	//----- nvinfo : EIATTR_PARAM_CBANK
	.align		4
        /*00a0*/ 	.byte	0x04, 0x0a
        /*00a2*/ 	.short	(.L_29 - .L_28)
	.align		4
.L_28:
        /*00a4*/ 	.word	index@(.nv.constant0.triton_poi_fused_avg_pool2d_convolution_29)
        /*00a8*/ 	.short	0x0210
        /*00aa*/ 	.short	0x0030


	//----- nvinfo : EIATTR_SW_WAR
	.align		4
.L_29:
        /*00ac*/ 	.byte	0x04, 0x36
        /*00ae*/ 	.short	(.L_31 - .L_30)
.L_30:
        /*00b0*/ 	.word	0x00000008
.L_31:


//--------------------- .nv.callgraph             --------------------------
	.section	.nv.callgraph,"",@"SHT_CUDA_CALLGRAPH"
	.align	4
	.sectionentsize	8
	.align		4
        /*0000*/ 	.word	0x00000000
	.align		4
        /*0004*/ 	.word	0xffffffff
	.align		4
        /*0008*/ 	.word	0x00000000
	.align		4
        /*000c*/ 	.word	0xfffffffe
	.align		4
        /*0010*/ 	.word	0x00000000
	.align		4
        /*0014*/ 	.word	0xfffffffd
	.align		4
        /*0018*/ 	.word	0x00000000
	.align		4
        /*001c*/ 	.word	0xfffffffc


//--------------------- .text.triton_poi_fused_avg_pool2d_convolution_29 --------------------------
	.section	.text.triton_poi_fused_avg_pool2d_convolution_29,"ax",@progbits
	.sectionflags	@"SHF_BARRIERS=1"
	.align	128
        .global         triton_poi_fused_avg_pool2d_convolution_29
        .type           triton_poi_fused_avg_pool2d_convolution_29,@function
        .size           triton_poi_fused_avg_pool2d_convolution_29,(.L_x_1 - triton_poi_fused_avg_pool2d_convolution_29)
        .other          triton_poi_fused_avg_pool2d_convolution_29,@"STO_CUDA_ENTRY STV_DEFAULT"
triton_poi_fused_avg_pool2d_convolution_29:
.text.triton_poi_fused_avg_pool2d_convolution_29:
[----:B------:R-:W0:Y:S01]  /*0000*/  LDC R1, c[0x0][0x28] ;  /* 0x00000a00ff017b82 */ /* 0x000e220000000800 */
[----:B------:R-:W1:Y:S07]  /*0010*/  S2R R4, SR_CTAID.X ;  /* 0x0000000000047919 */ /* 0x000e6e0000002500 */
[----:B------:R-:W2:Y:S01]  /*0020*/  LDC.64 R38, c[0x0][0x210] ;  /* 0x00008400ff267b82 */ /* 0x000ea20000000a00 */
[----:B------:R-:W-:Y:S02]  /*0030*/  CS2R R46, SRZ ;  /* 0x00000000002e7805 */ /* 0x000fe4000001ff00 */
[----:B------:R-:W-:Y:S01]  /*0040*/  CS2R R52, SRZ ;  /* 0x0000000000347805 */ /* 0x000fe2000001ff00 */
[----:B------:R-:W3:Y:S01]  /*0050*/  S2R R7, SR_TID.X ;  /* 0x0000000000077919 */ /* 0x000ee20000002100 */
[----:B------:R-:W-:Y:S01]  /*0060*/  ULDC.64 UR6, c[0x0][0x208] ;  /* 0x0000820000067ab9 */ /* 0x000fe20000000a00 */
[----:B------:R-:W4:Y:S01]  /*0070*/  S2R R9, SR_CTAID.Y ;  /* 0x0000000000097919 */ /* 0x000f220000002600 */
[----:B-1----:R-:W-:-:S04]  /*0080*/  SHF.L.U32 R4, R4, 0x4, RZ ;  /* 0x0000000404047819 */ /* 0x002fc800000006ff */
[----:B---3--:R-:W-:Y:S02]  /*0090*/  LOP3.LUT R13, R4, 0xf, R7, 0xf8, !PT ;  /* 0x0000000f040d7812 */ /* 0x008fe400078ef807 */
[----:B------:R-:W-:-:S03]  /*00a0*/  SHF.R.U32.HI R12, RZ, 0x4, R7 ;  /* 0x00000004ff0c7819 */ /* 0x000fc60000011607 */
[----:B------:R-:W-:Y:S01]  /*00b0*/  IMAD.HI R6, R13, 0x78787879, RZ ;  /* 0x787878790d067827 */ /* 0x000fe200078e02ff */
[----:B------:R-:W-:-:S03]  /*00c0*/  SGXT.U32 R12, R12, 0x4 ;  /* 0x000000040c0c781a */ /* 0x000fc60000000000 */
[----:B------:R-:W-:Y:S01]  /*00d0*/  VIADD R17, R13, 0xffffffee ;  /* 0xffffffee0d117836 */ /* 0x000fe20000000000 */
[----:B------:R-:W-:Y:S02]  /*00e0*/  SHF.R.U32.HI R3, RZ, 0x1f, R6 ;  /* 0x0000001fff037819 */ /* 0x000fe40000011606 */
[----:B----4-:R-:W-:Y:S02]  /*00f0*/  PRMT R12, R12, 0x6540, R9 ;  /* 0x000065400c0c7816 */ /* 0x010fe40000000009 */
[----:B------:R-:W-:Y:S02]  /*0100*/  LEA.HI.SX32 R6, R6, R3, 0x1d ;  /* 0x0000000306067211 */ /* 0x000fe400078feaff */
[----:B------:R-:W-:Y:S01]  /*0110*/  IADD3 R3, R13, -0x11, RZ ;  /* 0xffffffef0d037810 */ /* 0x000fe20007ffe0ff */
[----:B------:R-:W-:Y:S02]  /*0120*/  IMAD R0, R12, 0x121, RZ ;  /* 0x000001210c007824 */ /* 0x000fe400078e02ff */
[----:B------:R-:W-:-:S02]  /*0130*/  IMAD R51, R6, -0x11, R13 ;  /* 0xffffffef06337824 */ /* 0x000fc400078e020d */
[C---:B------:R-:W-:Y:S01]  /*0140*/  IMAD R19, R12.reuse, 0x121, R3 ;  /* 0x000001210c137824 */ /* 0x040fe200078e0203 */
[----:B------:R-:W-:Y:S01]  /*0150*/  IADD3 R30, R0, 0x1210, RZ ;  /* 0x00001210001e7810 */ /* 0x000fe20007ffe0ff */
[----:B------:R-:W-:Y:S01]  /*0160*/  IMAD R11, R12, 0x121, R17 ;  /* 0x000001210c0b7824 */ /* 0x000fe200078e0211 */
[----:B------:R-:W-:Y:S01]  /*0170*/  ISETP.GT.AND P1, PT, R51, -0x1, PT ;  /* 0xffffffff3300780c */ /* 0x000fe20003f24270 */
[--C-:B--2---:R-:W-:Y:S01]  /*0180*/  IMAD.WIDE R18, R19, 0x4, R38.reuse ;  /* 0x0000000413127825 */ /* 0x104fe200078e0226 */
[----:B------:R-:W-:Y:S02]  /*0190*/  ISETP.GT.AND P2, PT, R51, RZ, PT ;  /* 0x000000ff3300720c */ /* 0x000fe40003f44270 */
[C---:B------:R-:W-:Y:S01]  /*01a0*/  ISETP.LT.U32.AND P6, PT, R3.reuse, 0x110, P1 ;  /* 0x000001100300780c */ /* 0x040fe20000fc1070 */
[----:B------:R-:W-:Y:S01]  /*01b0*/  VIADD R5, R0, 0x3630 ;  /* 0x0000363000057836 */ /* 0x000fe20000000000 */
[----:B------:R-:W-:Y:S01]  /*01c0*/  ISETP.LT.U32.AND P5, PT, R3, 0x110, P2 ;  /* 0x000001100300780c */ /* 0x000fe200017a1070 */
[----:B------:R-:W-:Y:S01]  /*01d0*/  IMAD.WIDE R10, R11, 0x4, R38 ;  /* 0x000000040b0a7825 */ /* 0x000fe200078e0226 */
[----:B------:R-:W-:-:S02]  /*01e0*/  IADD3 R15, R30, R17, RZ ;  /* 0x000000111e0f7210 */ /* 0x000fc40007ffe0ff */
[----:B------:R-:W-:Y:S01]  /*01f0*/  IADD3 R28, R0, 0x2420, RZ ;  /* 0x00002420001c7810 */ /* 0x000fe20007ffe0ff */
[----:B------:R-:W-:Y:S02]  /*0200*/  IMAD.MOV.U32 R23, RZ, RZ, RZ ;  /* 0x000000ffff177224 */ /* 0x000fe400078e00ff */
[----:B------:R-:W-:Y:S01]  /*0210*/  IMAD.WIDE R14, R15, 0x4, R38 ;  /* 0x000000040f0e7825 */ /* 0x000fe200078e0226 */
[----:B------:R-:W-:-:S03]  /*0220*/  IADD3 R22, R0, 0x4840, RZ ;  /* 0x0000484000167810 */ /* 0x000fc60007ffe0ff */
[----:B------:R1:W2:Y:S01]  /*0230*/  @P6 LDG.E.EL R47, desc[UR6][R18.64] ;  /* 0x00000006122f6981 */ /* 0x0002a2000c2e1900 */
[----:B------:R-:W-:Y:S01]  /*0240*/  HFMA2.MMA R21, -RZ, RZ, 0, 0 ;  /* 0x00000000ff157435 */ /* 0x000fe200000001ff */
[----:B------:R-:W-:Y:S01]  /*0250*/  IMAD.IADD R33, R28, 0x1, R3 ;  /* 0x000000011c217824 */ /* 0x000fe200078e0203 */
[----:B------:R-:W-:Y:S01]  /*0260*/  HFMA2.MMA R44, -RZ, RZ, 0, 0 ;  /* 0x00000000ff2c7435 */ /* 0x000fe200000001ff */
[----:B------:R3:W4:Y:S01]  /*0270*/  @P5 LDG.E.EL R52, desc[UR6][R10.64] ;  /* 0x000000060a345981 */ /* 0x000722000c2e1900 */
[----:B------:R-:W-:-:S03]  /*0280*/  IADD3 R35, R5, R3, RZ ;  /* 0x0000000305237210 */ /* 0x000fc60007ffe0ff */
[----:B------:R5:W2:Y:S01]  /*0290*/  @P5 LDG.E.EL R23, desc[UR6][R14.64] ;  /* 0x000000060e175981 */ /* 0x000aa2000c2e1900 */
[----:B-1----:R-:W-:Y:S01]  /*02a0*/  IADD3 R19, R5, R17, RZ ;  /* 0x0000001105137210 */ /* 0x002fe20007ffe0ff */
[----:B---3--:R-:W-:Y:S01]  /*02b0*/  IMAD.IADD R11, R28, 0x1, R17 ;  /* 0x000000011c0b7824 */ /* 0x008fe200078e0211 */
[----:B------:R-:W-:Y:S02]  /*02c0*/  MOV R27, RZ ;  /* 0x000000ff001b7202 */ /* 0x000fe40000000f00 */
[----:B------:R-:W-:Y:S02]  /*02d0*/  CS2R R62, SRZ ;  /* 0x00000000003e7805 */ /* 0x000fe4000001ff00 */
[----:B------:R-:W-:Y:S01]  /*02e0*/  IADD3 R25, R30, R3, RZ ;  /* 0x000000031e197210 */ /* 0x000fe20007ffe0ff */
[----:B-----5:R-:W-:Y:S01]  /*02f0*/  IMAD.WIDE R14, R19, 0x4, R38 ;  /* 0x00000004130e7825 */ /* 0x020fe200078e0226 */
[----:B------:R-:W-:-:S03]  /*0300*/  CS2R R54, SRZ ;  /* 0x0000000000367805 */ /* 0x000fc6000001ff00 */
[----:B------:R-:W-:Y:S01]  /*0310*/  IMAD.IADD R19, R22, 0x1, R17 ;  /* 0x0000000116137824 */ /* 0x000fe200078e0211 */
[----:B------:R-:W-:Y:S01]  /*0320*/  IADD3 R26, R0, 0x6c60, RZ ;  /* 0x00006c60001a7810 */ /* 0x000fe20007ffe0ff */
[--C-:B------:R-:W-:Y:S01]  /*0330*/  IMAD.WIDE R10, R11, 0x4, R38.reuse ;  /* 0x000000040b0a7825 */ /* 0x100fe200078e0226 */
[----:B------:R-:W-:Y:S01]  /*0340*/  IADD3 R37, R22, R3, RZ ;  /* 0x0000000316257210 */ /* 0x000fe20007ffe0ff */
[----:B------:R-:W3:Y:S02]  /*0350*/  @P5 LDG.E.EL R63, desc[UR6][R14.64] ;  /* 0x000000060e3f5981 */ /* 0x000ee4000c2e1900 */
[--C-:B------:R-:W-:Y:S02]  /*0360*/  IMAD.WIDE R32, R33, 0x4, R38.reuse ;  /* 0x0000000421207825 */ /* 0x100fe400078e0226 */
[----:B------:R1:W5:Y:S02]  /*0370*/  @P5 LDG.E.EL R21, desc[UR6][R10.64] ;  /* 0x000000060a155981 */ /* 0x000364000c2e1900 */
[----:B------:R-:W-:-:S02]  /*0380*/  IMAD.WIDE R34, R35, 0x4, R38 ;  /* 0x0000000423227825 */ /* 0x000fc400078e0226 */
[----:B------:R1:W5:Y:S02]  /*0390*/  @P6 LDG.E.EL R27, desc[UR6][R32.64] ;  /* 0x00000006201b6981 */ /* 0x000364000c2e1900 */
[--C-:B------:R-:W-:Y:S02]  /*03a0*/  IMAD.WIDE R18, R19, 0x4, R38.reuse ;  /* 0x0000000413127825 */ /* 0x100fe400078e0226 */
[----:B------:R-:W5:Y:S02]  /*03b0*/  @P6 LDG.E.EL R44, desc[UR6][R34.64] ;  /* 0x00000006222c6981 */ /* 0x000f64000c2e1900 */
[--C-:B------:R-:W-:Y:S01]  /*03c0*/  IMAD.WIDE R24, R25, 0x4, R38.reuse ;  /* 0x0000000419187825 */ /* 0x100fe200078e0226 */
[----:B-1----:R-:W-:Y:S01]  /*03d0*/  IADD3 R10, R0, 0x5a50, RZ ;  /* 0x00005a50000a7810 */ /* 0x002fe20007ffe0ff */
[----:B------:R1:W5:Y:S01]  /*03e0*/  @P5 LDG.E.EL R54, desc[UR6][R18.64] ;  /* 0x0000000612365981 */ /* 0x000362000c2e1900 */
[----:B------:R-:W-:Y:S01]  /*03f0*/  CS2R R72, SRZ ;  /* 0x0000000000487805 */ /* 0x000fe2000001ff00 */
[----:B------:R-:W-:-:S02]  /*0400*/  IMAD.WIDE R36, R37, 0x4, R38 ;  /* 0x0000000425247825 */ /* 0x000fc400078e0226 */
[----:B------:R1:W5:Y:S01]  /*0410*/  @P6 LDG.E.EL R46, desc[UR6][R24.64] ;  /* 0x00000006182e6981 */ /* 0x000362000c2e1900 */
[----:B------:R-:W-:Y:S01]  /*0420*/  CS2R R42, SRZ ;  /* 0x00000000002a7805 */ /* 0x000fe2000001ff00 */
[--C-:B------:R-:W-:Y:S01]  /*0430*/  IMAD.IADD R15, R10, 0x1, R17.reuse ;  /* 0x000000010a0f7824 */ /* 0x100fe200078e0211 */
[----:B0-----:R-:W-:Y:S01]  /*0440*/  IADD3 R33, R10, R3, RZ ;  /* 0x000000030a217210 */ /* 0x001fe20007ffe0ff */
[----:B------:R0:W5:Y:S01]  /*0450*/  @P6 LDG.E.EL R73, desc[UR6][R36.64] ;  /* 0x0000000624496981 */ /* 0x000162000c2e1900 */
[----:B-1----:R-:W-:Y:S01]  /*0460*/  IMAD.IADD R19, R26, 0x1, R17 ;  /* 0x000000011a137824 */ /* 0x002fe200078e0211 */
[----:B------:R-:W-:Y:S02]  /*0470*/  IADD3 R2, R0, 0x9080, RZ ;  /* 0x0000908000027810 */ /* 0x000fe40007ffe0ff */
[----:B------:R-:W-:Y:S01]  /*0480*/  IADD3 R24, R0, 0x7e70, RZ ;  /* 0x00007e7000187810 */ /* 0x000fe20007ffe0ff */
[----:B------:R-:W-:-:S03]  /*0490*/  IMAD.WIDE R18, R19, 0x4, R38 ;  /* 0x0000000413127825 */ /* 0x000fc600078e0226 */
[----:B0-----:R-:W-:Y:S01]  /*04a0*/  IADD3 R37, R24, R3, RZ ;  /* 0x0000000318257210 */ /* 0x001fe20007ffe0ff */
[--C-:B------:R-:W-:Y:S01]  /*04b0*/  IMAD.WIDE R14, R15, 0x4, R38.reuse ;  /* 0x000000040f0e7825 */ /* 0x100fe200078e0226 */
[----:B------:R0:W5:Y:S01]  /*04c0*/  @P5 LDG.E.EL R43, desc[UR6][R18.64] ;  /* 0x00000006122b5981 */ /* 0x000162000c2e1900 */
[----:B------:R-:W-:Y:S02]  /*04d0*/  CS2R R56, SRZ ;  /* 0x0000000000387805 */ /* 0x000fe4000001ff00 */
[--C-:B------:R-:W-:Y:S01]  /*04e0*/  IMAD.WIDE R32, R33, 0x4, R38.reuse ;  /* 0x0000000421207825 */ /* 0x100fe200078e0226 */
[----:B------:R1:W5:Y:S01]  /*04f0*/  @P5 LDG.E.EL R55, desc[UR6][R14.64] ;  /* 0x000000060e375981 */ /* 0x000362000c2e1900 */
[----:B------:R-:W-:Y:S02]  /*0500*/  IADD3 R35, R26, R3, RZ ;  /* 0x000000031a237210 */ /* 0x000fe40007ffe0ff */
[----:B------:R-:W-:Y:S01]  /*0510*/  IMAD.WIDE R36, R37, 0x4, R38 ;  /* 0x0000000425247825 */ /* 0x000fe200078e0226 */
[----:B------:R-:W-:Y:S01]  /*0520*/  IADD3 R16, R0, 0xa290, RZ ;  /* 0x0000a29000107810 */ /* 0x000fe20007ffe0ff */
[----:B------:R1:W5:Y:S02]  /*0530*/  @P6 LDG.E.EL R42, desc[UR6][R32.64] ;  /* 0x00000006202a6981 */ /* 0x000364000c2e1900 */
[----:B0-----:R-:W-:-:S02]  /*0540*/  IMAD.IADD R19, R2, 0x1, R17 ;  /* 0x0000000102137824 */ /* 0x001fc400078e0211 */
[----:B-1----:R-:W-:Y:S01]  /*0550*/  IMAD.IADD R15, R24, 0x1, R17 ;  /* 0x00000001180f7824 */ /* 0x002fe200078e0211 */
[----:B------:R-:W-:Y:S01]  /*0560*/  CS2R R58, SRZ ;  /* 0x00000000003a7805 */ /* 0x000fe2000001ff00 */
[--C-:B------:R-:W-:Y:S01]  /*0570*/  IMAD.WIDE R18, R19, 0x4, R38.reuse ;  /* 0x0000000413127825 */ /* 0x100fe200078e0226 */
[----:B------:R-:W-:Y:S01]  /*0580*/  CS2R R60, SRZ ;  /* 0x00000000003c7805 */ /* 0x000fe2000001ff00 */
[----:B------:R0:W5:Y:S01]  /*0590*/  @P6 LDG.E.EL R56, desc[UR6][R36.64] ;  /* 0x0000000624386981 */ /* 0x000162000c2e1900 */
[----:B------:R-:W-:Y:S01]  /*05a0*/  IADD3 R33, R2, R3, RZ ;  /* 0x0000000302217210 */ /* 0x000fe20007ffe0ff */
[--C-:B------:R-:W-:Y:S02]  /*05b0*/  IMAD.WIDE R34, R35, 0x4, R38.reuse ;  /* 0x0000000423227825 */ /* 0x100fe400078e0226 */
[----:B------:R1:W5:Y:S02]  /*05c0*/  @P5 LDG.E.EL R62, desc[UR6][R18.64] ;  /* 0x00000006123e5981 */ /* 0x000364000c2e1900 */
[----:B------:R-:W-:Y:S01]  /*05d0*/  IMAD.WIDE R14, R15, 0x4, R38 ;  /* 0x000000040f0e7825 */ /* 0x000fe200078e0226 */
[----:B------:R-:W-:Y:S01]  /*05e0*/  CS2R R64, SRZ ;  /* 0x0000000000407805 */ /* 0x000fe2000001ff00 */
[----:B------:R-:W5:Y:S02]  /*05f0*/  @P6 LDG.E.EL R58, desc[UR6][R34.64] ;  /* 0x00000006223a6981 */ /* 0x000f64000c2e1900 */
[----:B0-----:R-:W-:-:S02]  /*0600*/  IMAD.IADD R37, R16, 0x1, R17 ;  /* 0x0000000110257824 */ /* 0x001fc400078e0211 */
[--C-:B------:R-:W-:Y:S01]  /*0610*/  IMAD.WIDE R32, R33, 0x4, R38.reuse ;  /* 0x0000000421207825 */ /* 0x100fe200078e0226 */
[----:B------:R0:W5:Y:S03]  /*0620*/  @P5 LDG.E.EL R60, desc[UR6][R14.64] ;  /* 0x000000060e3c5981 */ /* 0x000166000c2e1900 */
[----:B-1----:R-:W-:Y:S01]  /*0630*/  VIADD R18, R0, 0xc6b0 ;  /* 0x0000c6b000127836 */ /* 0x002fe20000000000 */
[----:B------:R-:W-:Y:S01]  /*0640*/  IADD3 R20, R0, 0xb4a0, RZ ;  /* 0x0000b4a000147810 */ /* 0x000fe20007ffe0ff */
[----:B------:R-:W-:Y:S01]  /*0650*/  IMAD.WIDE R36, R37, 0x4, R38 ;  /* 0x0000000425247825 */ /* 0x000fe200078e0226 */
[----:B------:R1:W5:Y:S03]  /*0660*/  @P6 LDG.E.EL R53, desc[UR6][R32.64] ;  /* 0x0000000620356981 */ /* 0x000366000c2e1900 */
[----:B------:R-:W-:Y:S01]  /*0670*/  IMAD.IADD R11, R18, 0x1, R17 ;  /* 0x00000001120b7824 */ /* 0x000fe200078e0211 */
[----:B0-----:R-:W-:Y:S01]  /*0680*/  IADD3 R15, R16, R3, RZ ;  /* 0x00000003100f7210 */ /* 0x001fe20007ffe0ff */
[----:B------:R0:W5:Y:S01]  /*0690*/  @P5 LDG.E.EL R64, desc[UR6][R36.64] ;  /* 0x0000000624405981 */ /* 0x000162000c2e1900 */
[----:B------:R-:W-:Y:S01]  /*06a0*/  IADD3 R41, R20, R17, RZ ;  /* 0x0000001114297210 */ /* 0x000fe20007ffe0ff */
[----:B------:R-:W-:Y:S01]  /*06b0*/  HFMA2.MMA R35, -RZ, RZ, 0, 0 ;  /* 0x00000000ff237435 */ /* 0x000fe200000001ff */
[----:B------:R-:W-:Y:S01]  /*06c0*/  IADD3 R19, R20, R3, RZ ;  /* 0x0000000314137210 */ /* 0x000fe20007ffe0ff */
[----:B------:R-:W-:Y:S01]  /*06d0*/  IMAD.WIDE R14, R15, 0x4, R38 ;  /* 0x000000040f0e7825 */ /* 0x000fe200078e0226 */
[----:B-1----:R-:W-:-:S02]  /*06e0*/  MOV R33, RZ ;  /* 0x000000ff00217202 */ /* 0x002fc40000000f00 */
[----:B------:R-:W-:Y:S01]  /*06f0*/  IADD3 R32, R0, 0x10ef0, RZ ;  /* 0x00010ef000207810 */ /* 0x000fe20007ffe0ff */
[----:B------:R-:W-:Y:S01]  /*0700*/  VIADD R8, R51, 0x1 ;  /* 0x0000000133087836 */ /* 0x000fe20000000000 */
[----:B------:R1:W5:Y:S01]  /*0710*/  @P6 LDG.E.EL R57, desc[UR6][R14.64] ;  /* 0x000000060e396981 */ /* 0x000362000c2e1900 */
[--C-:B0-----:R-:W-:Y:S01]  /*0720*/  IMAD.WIDE R36, R11, 0x4, R38.reuse ;  /* 0x000000040b247825 */ /* 0x101fe200078e0226 */
[----:B------:R-:W-:Y:S02]  /*0730*/  CS2R R66, SRZ ;  /* 0x0000000000427805 */ /* 0x000fe4000001ff00 */
[----:B------:R-:W-:Y:S01]  /*0740*/  ISETP.GE.U32.AND P0, PT, R8, 0x11, PT ;  /* 0x000000110800780c */ /* 0x000fe20003f06070 */
[--C-:B------:R-:W-:Y:S01]  /*0750*/  IMAD.WIDE R40, R41, 0x4, R38.reuse ;  /* 0x0000000429287825 */ /* 0x100fe200078e0226 */
[----:B------:R0:W5:Y:S01]  /*0760*/  @P5 LDG.E.EL R33, desc[UR6][R36.64] ;  /* 0x0000000624215981 */ /* 0x000162000c2e1900 */
[----:B------:R-:W-:Y:S02]  /*0770*/  IADD3 R8, R0, 0xead0, RZ ;  /* 0x0000ead000087810 */ /* 0x000fe40007ffe0ff */
[----:B------:R-:W-:Y:S01]  /*0780*/  VIADD R11, R0, 0xfce0 ;  /* 0x0000fce0000b7836 */ /* 0x000fe20000000000 */
[----:B------:R-:W-:Y:S01]  /*0790*/  IADD3 R34, R0, 0xd8c0, RZ ;  /* 0x0000d8c000227810 */ /* 0x000fe20007ffe0ff */
[----:B-1----:R-:W-:Y:S01]  /*07a0*/  IMAD.WIDE R14, R19, 0x4, R38 ;  /* 0x00000004130e7825 */ /* 0x002fe200078e0226 */
[----:B------:R1:W5:Y:S01]  /*07b0*/  @P5 LDG.E.EL R66, desc[UR6][R40.64] ;  /* 0x0000000628425981 */ /* 0x000362000c2e1900 */
[----:B0-----:R-:W-:-:S02]  /*07c0*/  IADD3 R37, R32, R17, RZ ;  /* 0x0000001120257210 */ /* 0x001fc40007ffe0ff */
[----:B------:R-:W-:Y:S01]  /*07d0*/  IMAD.MOV.U32 R29, RZ, RZ, RZ ;  /* 0x000000ffff1d7224 */ /* 0x000fe200078e00ff */
[----:B------:R0:W5:Y:S01]  /*07e0*/  @P6 LDG.E.EL R35, desc[UR6][R14.64] ;  /* 0x000000060e236981 */ /* 0x000162000c2e1900 */
[----:B------:R-:W-:Y:S01]  /*07f0*/  IADD3 R77, R34, R17, RZ ;  /* 0x00000011224d7210 */ /* 0x000fe20007ffe0ff */
[----:B------:R-:W-:Y:S02]  /*0800*/  IMAD.IADD R49, R8, 0x1, R17 ;  /* 0x0000000108317824 */ /* 0x000fe400078e0211 */
[----:B------:R-:W-:Y:S01]  /*0810*/  IMAD.WIDE R36, R37, 0x4, R38 ;  /* 0x0000000425247825 */ /* 0x000fe200078e0226 */
[----:B-1----:R-:W-:-:S03]  /*0820*/  IADD3 R41, R11, R17, RZ ;  /* 0x000000110b297210 */ /* 0x002fc60007ffe0ff */
[--C-:B------:R-:W-:Y:S01]  /*0830*/  IMAD.IADD R17, R34, 0x1, R3.reuse ;  /* 0x0000000122117824 */ /* 0x100fe200078e0203 */
[----:B------:R-:W-:Y:S01]  /*0840*/  CS2R R68, SRZ ;  /* 0x0000000000447805 */ /* 0x000fe2000001ff00 */
[----:B0-----:R-:W-:Y:S01]  /*0850*/  IMAD.IADD R15, R18, 0x1, R3 ;  /* 0x00000001120f7824 */ /* 0x001fe200078e0203 */
[----:B------:R0:W5:Y:S01]  /*0860*/  @P5 LDG.E.EL R29, desc[UR6][R36.64] ;  /* 0x00000006241d5981 */ /* 0x000162000c2e1900 */
[----:B------:R-:W-:Y:S01]  /*0870*/  CS2R R70, SRZ ;  /* 0x0000000000467805 */ /* 0x000fe2000001ff00 */
[----:B------:R-:W-:-:S04]  /*0880*/  IMAD.WIDE R76, R77, 0x4, R38 ;  /* 0x000000044d4c7825 */ /* 0x000fc800078e0226 */
[--C-:B------:R-:W-:Y:S01]  /*0890*/  IMAD.WIDE R14, R15, 0x4, R38.reuse ;  /* 0x000000040f0e7825 */ /* 0x100fe200078e0226 */
[----:B------:R-:W-:Y:S01]  /*08a0*/  MOV R31, RZ ;  /* 0x000000ff001f7202 */ /* 0x000fe20000000f00 */
[----:B------:R-:W5:Y:S02]  /*08b0*/  @P5 LDG.E.EL R59, desc[UR6][R76.64] ;  /* 0x000000064c3b5981 */ /* 0x000f64000c2e1900 */
[--C-:B0-----:R-:W-:Y:S01]  /*08c0*/  IMAD.WIDE R36, R17, 0x4, R38.reuse ;  /* 0x0000000411247825 */ /* 0x101fe200078e0226 */
[----:B------:R-:W-:Y:S01]  /*08d0*/  IADD3 R25, R8, R3, RZ ;  /* 0x0000000308197210 */ /* 0x000fe20007ffe0ff */
[----:B------:R0:W5:Y:S02]  /*08e0*/  @P6 LDG.E.EL R68, desc[UR6][R14.64] ;  /* 0x000000060e446981 */ /* 0x000164000c2e1900 */
[--C-:B------:R-:W-:Y:S02]  /*08f0*/  IMAD.WIDE R48, R49, 0x4, R38.reuse ;  /* 0x0000000431307825 */ /* 0x100fe400078e0226 */
[----:B------:R-:W5:Y:S01]  /*0900*/  @P6 LDG.E.EL R70, desc[UR6][R36.64] ;  /* 0x0000000624466981 */ /* 0x000f62000c2e1900 */
[----:B------:R-:W-:Y:S01]  /*0910*/  HFMA2.MMA R74, -RZ, RZ, 0, 0 ;  /* 0x00000000ff4a7435 */ /* 0x000fe200000001ff */
[----:B------:R-:W-:-:S02]  /*0920*/  IMAD.WIDE R40, R41, 0x4, R38 ;  /* 0x0000000429287825 */ /* 0x000fc400078e0226 */
[----:B------:R1:W5:Y:S02]  /*0930*/  @P5 LDG.E.EL R31, desc[UR6][R48.64] ;  /* 0x00000006301f5981 */ /* 0x000364000c2e1900 */
[----:B0-----:R-:W-:Y:S01]  /*0940*/  IMAD.WIDE R14, R25, 0x4, R38 ;  /* 0x00000004190e7825 */ /* 0x001fe200078e0226 */
[----:B------:R-:W-:-:S04]  /*0950*/  MOV R19, RZ ;  /* 0x000000ff00137202 */ /* 0x000fc80000000f00 */
[----:B------:R-:W5:Y:S01]  /*0960*/  @P6 LDG.E.EL R72, desc[UR6][R14.64] ;  /* 0x000000060e486981 */ /* 0x000f62000c2e1900 */
[----:B-1----:R-:W-:-:S03]  /*0970*/  IADD3 R49, R11, R3, RZ ;  /* 0x000000030b317210 */ /* 0x002fc60007ffe0ff */
[----:B------:R0:W5:Y:S02]  /*0980*/  @P5 LDG.E.EL R74, desc[UR6][R40.64] ;  /* 0x00000006284a5981 */ /* 0x000164000c2e1900 */
[----:B------:R-:W-:-:S05]  /*0990*/  IMAD.WIDE R48, R49, 0x4, R38 ;  /* 0x0000000431307825 */ /* 0x000fca00078e0226 */
[----:B------:R1:W5:Y:S01]  /*09a0*/  @P6 LDG.E.EL R19, desc[UR6][R48.64] ;  /* 0x0000000630136981 */ /* 0x000362000c2e1900 */
[----:B0-----:R-:W-:-:S04]  /*09b0*/  IMAD.IADD R41, R32, 0x1, R3 ;  /* 0x0000000120297824 */ /* 0x001fc800078e0203 */
[----:B------:R-:W-:-:S05]  /*09c0*/  IMAD.WIDE R40, R41, 0x4, R38 ;  /* 0x0000000429287825 */ /* 0x000fca00078e0226 */
[----:B------:R0:W5:Y:S01]  /*09d0*/  @P6 LDG.E.EL R71, desc[UR6][R40.64] ;  /* 0x0000000628476981 */ /* 0x000162000c2e1900 */
[----:B------:R-:W-:Y:S02]  /*09e0*/  IADD3 R75, R13, -0x10, RZ ;  /* 0xfffffff00d4b7810 */ /* 0x000fe40007ffe0ff */
[----:B------:R-:W-:Y:S01]  /*09f0*/  ISETP.LT.U32.AND P3, PT, R3, 0x110, !P0 ;  /* 0x000001100300780c */ /* 0x000fe20004761070 */
[----:B------:R-:W-:Y:S01]  /*0a00*/  HFMA2.MMA R25, -RZ, RZ, 0, 0 ;  /* 0x00000000ff197435 */ /* 0x000fe200000001ff */
[----:B------:R-:W-:Y:S02]  /*0a10*/  IADD3 R3, R30, R75, RZ ;  /* 0x0000004b1e037210 */ /* 0x000fe40007ffe0ff */
[----:B------:R-:W-:Y:S02]  /*0a20*/  IADD3 R17, R28, R75, RZ ;  /* 0x0000004b1c117210 */ /* 0x000fe40007ffe0ff */
[----:B------:R-:W-:Y:S01]  /*0a30*/  IADD3 R45, R5, R75, RZ ;  /* 0x0000004b052d7210 */ /* 0x000fe20007ffe0ff */
[----:B------:R-:W-:-:S04]  /*0a40*/  IMAD.WIDE R36, R3, 0x4, R38 ;  /* 0x0000000403247825 */ /* 0x000fc800078e0226 */
[--C-:B-1----:R-:W-:Y:S01]  /*0a50*/  IMAD.WIDE R48, R17, 0x4, R38.reuse ;  /* 0x0000000411307825 */ /* 0x102fe200078e0226 */
[----:B------:R-:W-:Y:S01]  /*0a60*/  IADD3 R17, R24, R75, RZ ;  /* 0x0000004b18117210 */ /* 0x000fe20007ffe0ff */
[----:B------:R1:W5:Y:S02]  /*0a70*/  @P3 LDG.E.EL R25, desc[UR6][R36.64] ;  /* 0x0000000624193981 */ /* 0x000364000c2e1900 */
[----:B0-----:R-:W-:Y:S01]  /*0a80*/  IMAD.WIDE R40, R45, 0x4, R38 ;  /* 0x000000042d287825 */ /* 0x001fe200078e0226 */
[----:B------:R-:W-:-:S03]  /*0a90*/  MOV R0, RZ ;  /* 0x000000ff00007202 */ /* 0x000fc60000000f00 */
[----:B------:R-:W-:Y:S01]  /*0aa0*/  IMAD.IADD R3, R22, 0x1, R75 ;  /* 0x0000000116037824 */ /* 0x000fe200078e024b */
[----:B------:R0:W5:Y:S01]  /*0ab0*/  @P3 LDG.E.EL R69, desc[UR6][R40.64] ;  /* 0x0000000628453981 */ /* 0x000162000c2e1900 */
[----:B------:R-:W-:Y:S02]  /*0ac0*/  IMAD.MOV.U32 R14, RZ, RZ, RZ ;  /* 0x000000ffff0e7224 */ /* 0x000fe400078e00ff */
[----:B-1----:R-:W-:Y:S01]  /*0ad0*/  IMAD.WIDE R36, R3, 0x4, R38 ;  /* 0x0000000403247825 */ /* 0x002fe200078e0226 */
[----:B------:R-:W-:Y:S01]  /*0ae0*/  HFMA2.MMA R3, -RZ, RZ, 0, 0 ;  /* 0x00000000ff037435 */ /* 0x000fe200000001ff */
[----:B------:R-:W-:Y:S02]  /*0af0*/  MOV R50, RZ ;  /* 0x000000ff00327202 */ /* 0x000fe40000000f00 */
[----:B------:R-:W-:Y:S01]  /*0b00*/  IMAD R77, R12, 0x121, R75 ;  /* 0x000001210c4d7824 */ /* 0x000fe200078e024b */
[----:B------:R1:W5:Y:S01]  /*0b10*/  @P3 LDG.E.EL R0, desc[UR6][R36.64] ;  /* 0x0000000624003981 */ /* 0x000362000c2e1900 */
[----:B0-----:R-:W-:Y:S01]  /*0b20*/  IMAD.WIDE R40, R17, 0x4, R38 ;  /* 0x0000000411287825 */ /* 0x001fe200078e0226 */
[----:B------:R-:W-:-:S02]  /*0b30*/  IADD3 R17, R2, R75, RZ ;  /* 0x0000004b02117210 */ /* 0x000fc40007ffe0ff */
[----:B------:R0:W5:Y:S01]  /*0b40*/  @P3 LDG.E.EL R14, desc[UR6][R48.64] ;  /* 0x00000006300e3981 */ /* 0x000162000c2e1900 */
[----:B------:R-:W-:Y:S02]  /*0b50*/  IMAD.IADD R15, R26, 0x1, R75 ;  /* 0x000000011a0f7824 */ /* 0x000fe400078e024b */
[----:B------:R-:W-:-:S04]  /*0b60*/  IMAD.WIDE R76, R77, 0x4, R38 ;  /* 0x000000044d4c7825 */ /* 0x000fc800078e0226 */
[--C-:B-1----:R-:W-:Y:S01]  /*0b70*/  IMAD.WIDE R36, R17, 0x4, R38.reuse ;  /* 0x0000000411247825 */ /* 0x102fe200078e0226 */
[----:B------:R1:W5:Y:S03]  /*0b80*/  @P3 LDG.E.EL R61, desc[UR6][R76.64] ;  /* 0x000000064c3d3981 */ /* 0x000366000c2e1900 */
[----:B0-----:R-:W-:Y:S01]  /*0b90*/  IMAD.WIDE R48, R15, 0x4, R38 ;  /* 0x000000040f307825 */ /* 0x001fe200078e0226 */
[----:B------:R0:W5:Y:S03]  /*0ba0*/  @P3 LDG.E.EL R50, desc[UR6][R36.64] ;  /* 0x0000000624323981 */ /* 0x000166000c2e1900 */
[----:B------:R-:W-:Y:S01]  /*0bb0*/  IMAD.IADD R17, R16, 0x1, R75 ;  /* 0x0000000110117824 */ /* 0x000fe200078e024b */
[----:B------:R0:W5:Y:S01]  /*0bc0*/  @P3 LDG.E.EL R3, desc[UR6][R48.64] ;  /* 0x0000000630033981 */ /* 0x000162000c2e1900 */
[----:B------:R-:W-:Y:S01]  /*0bd0*/  IMAD.MOV.U32 R15, RZ, RZ, RZ ;  /* 0x000000ffff0f7224 */ /* 0x000fe200078e00ff */
[----:B-1----:R-:W-:Y:S01]  /*0be0*/  IADD3 R77, R10, R75, RZ ;  /* 0x0000004b0a4d7210 */ /* 0x002fe20007ffe0ff */
[----:B0-----:R-:W-:-:S04]  /*0bf0*/  IMAD.WIDE R36, R17, 0x4, R38 ;  /* 0x0000000411247825 */ /* 0x001fc800078e0226 */
[----:B------:R0:W5:Y:S01]  /*0c00*/  @P3 LDG.E.EL R15, desc[UR6][R40.64] ;  /* 0x00000006280f3981 */ /* 0x000162000c2e1900 */
[----:B------:R-:W-:-:S03]  /*0c10*/  IADD3 R48, R34, R75, RZ ;  /* 0x0000004b22307210 */ /* 0x000fc60007ffe0ff */
[----:B------:R1:W5:Y:S01]  /*0c20*/  @P3 LDG.E.EL R65, desc[UR6][R36.64] ;  /* 0x0000000624413981 */ /* 0x000362000c2e1900 */
[----:B------:R-:W-:Y:S02]  /*0c30*/  IMAD.MOV.U32 R45, RZ, RZ, RZ ;  /* 0x000000ffff2d7224 */ /* 0x000fe400078e00ff */
[----:B------:R-:W-:Y:S01]  /*0c40*/  IMAD.WIDE R76, R77, 0x4, R38 ;  /* 0x000000044d4c7825 */ /* 0x000fe200078e0226 */
[----:B------:R-:W-:-:S03]  /*0c50*/  MOV R49, RZ ;  /* 0x000000ff00317202 */ /* 0x000fc60000000f00 */
[----:B0-----:R-:W-:Y:S01]  /*0c60*/  IMAD.IADD R41, R18, 0x1, R75 ;  /* 0x0000000112297824 */ /* 0x001fe200078e024b */
[----:B------:R0:W5:Y:S01]  /*0c70*/  @P3 LDG.E.EL R67, desc[UR6][R76.64] ;  /* 0x000000064c433981 */ /* 0x000162000c2e1900 */
[--C-:B-1----:R-:W-:Y:S01]  /*0c80*/  IMAD.WIDE R36, R48, 0x4, R38.reuse ;  /* 0x0000000430247825 */ /* 0x102fe200078e0226 */
[----:B------:R-:W-:Y:S02]  /*0c90*/  HFMA2.MMA R17, -RZ, RZ, 0, 0 ;  /* 0x00000000ff117435 */ /* 0x000fe400000001ff */
[----:B------:R-:W-:Y:S01]  /*0ca0*/  HFMA2.MMA R48, -RZ, RZ, 0, 0 ;  /* 0x00000000ff307435 */ /* 0x000fe200000001ff */
[----:B------:R-:W-:Y:S01]  /*0cb0*/  IMAD.WIDE R40, R41, 0x4, R38 ;  /* 0x0000000429287825 */ /* 0x000fe200078e0226 */
[----:B------:R1:W5:Y:S01]  /*0cc0*/  @P3 LDG.E.EL R45, desc[UR6][R36.64] ;  /* 0x00000006242d3981 */ /* 0x000362000c2e1900 */
[----:B0-----:R-:W-:-:S03]  /*0cd0*/  IADD3 R77, R20, R75, RZ ;  /* 0x0000004b144d7210 */ /* 0x001fc60007ffe0ff */
[----:B------:R0:W5:Y:S01]  /*0ce0*/  @P3 LDG.E.EL R49, desc[UR6][R40.64] ;  /* 0x0000000628313981 */ /* 0x000162000c2e1900 */
[----:B-1----:R-:W-:Y:S01]  /*0cf0*/  IADD3 R37, R8, R75, RZ ;  /* 0x0000004b08257210 */ /* 0x002fe20007ffe0ff */
[----:B------:R-:W-:-:S04]  /*0d00*/  IMAD.WIDE R76, R77, 0x4, R38 ;  /* 0x000000044d4c7825 */ /* 0x000fc800078e0226 */
[----:B------:R-:W-:Y:S01]  /*0d10*/  IMAD.WIDE R36, R37, 0x4, R38 ;  /* 0x0000000425247825 */ /* 0x000fe200078e0226 */
[----:B------:R-:W5:Y:S03]  /*0d20*/  @P3 LDG.E.EL R17, desc[UR6][R76.64] ;  /* 0x000000064c113981 */ /* 0x000f66000c2e1900 */
[----:B0-----:R-:W-:Y:S01]  /*0d30*/  IMAD.IADD R41, R11, 0x1, R75 ;  /* 0x000000010b297824 */ /* 0x001fe200078e024b */
[----:B------:R-:W-:Y:S01]  /*0d40*/  IADD3 R75, R32, R75, RZ ;  /* 0x0000004b204b7210 */ /* 0x000fe20007ffe0ff */
[----:B------:R0:W5:Y:S04]  /*0d50*/  @P3 LDG.E.EL R48, desc[UR6][R36.64] ;  /* 0x0000000624303981 */ /* 0x000168000c2e1900 */
[----:B0-----:R-:W-:Y:S01]  /*0d60*/  IMAD.WIDE R36, R75, 0x4, R38 ;  /* 0x000000044b247825 */ /* 0x001fe200078e0226 */
[----:B--2---:R-:W-:-:S02]  /*0d70*/  SEL R47, R47, RZ, P6 ;  /* 0x000000ff2f2f7207 */ /* 0x004fc40003000000 */
[----:B----4-:R-:W-:Y:S02]  /*0d80*/  SEL R52, R52, RZ, P5 ;  /* 0x000000ff34347207 */ /* 0x010fe40002800000 */
[----:B------:R-:W-:-:S03]  /*0d90*/  SEL R23, R23, RZ, P5 ;  /* 0x000000ff17177207 */ /* 0x000fc60002800000 */
[----:B------:R-:W-:Y:S01]  /*0da0*/  FADD R77, R52, R47 ;  /* 0x0000002f344d7221 */ /* 0x000fe20000000000 */
[----:B------:R-:W-:Y:S01]  /*0db0*/  MOV R47, RZ ;  /* 0x000000ff002f7202 */ /* 0x000fe20000000f00 */
[----:B------:R-:W-:-:S04]  /*0dc0*/  IMAD.WIDE R40, R41, 0x4, R38 ;  /* 0x0000000429287825 */ /* 0x000fc800078e0226 */
[----:B------:R-:W-:Y:S01]  /*0dd0*/  IMAD.MOV.U32 R52, RZ, RZ, RZ ;  /* 0x000000ffff347224 */ /* 0x000fe200078e00ff */
[----:B------:R0:W2:Y:S05]  /*0de0*/  @P3 LDG.E.EL R47, desc[UR6][R40.64] ;  /* 0x00000006282f3981 */ /* 0x0000aa000c2e1900 */
[----:B------:R1:W4:Y:S01]  /*0df0*/  @P3 LDG.E.EL R52, desc[UR6][R36.64] ;  /* 0x0000000624343981 */ /* 0x000322000c2e1900 */
[----:B---3--:R-:W-:Y:S02]  /*0e00*/  SEL R75, R63, RZ, P5 ;  /* 0x000000ff3f4b7207 */ /* 0x008fe40002800000 */
[----:B-----5:R-:W-:Y:S02]  /*0e10*/  SEL R21, R21, RZ, P5 ;  /* 0x000000ff15157207 */ /* 0x020fe40002800000 */
[----:B------:R-:W-:-:S02]  /*0e20*/  SEL R76, R27, RZ, P6 ;  /* 0x000000ff1b4c7207 */ /* 0x000fc40003000000 */
[----:B------:R-:W-:-:S03]  /*0e30*/  SEL R44, R44, RZ, P6 ;  /* 0x000000ff2c2c7207 */ /* 0x000fc60003000000 */
[----:B------:R-:W-:Y:S02]  /*0e40*/  FADD R63, R21, R76 ;  /* 0x0000004c153f7221 */ /* 0x000fe40000000000 */
[----:B------:R-:W-:Y:S01]  /*0e50*/  FADD R21, R75, R44 ;  /* 0x0000002c4b157221 */ /* 0x000fe20000000000 */
[----:B------:R-:W-:Y:S02]  /*0e60*/  SEL R46, R46, RZ, P6 ;  /* 0x000000ff2e2e7207 */ /* 0x000fe40003000000 */
[----:B------:R-:W-:-:S03]  /*0e70*/  IADD3 R44, R13, 0x10, RZ ;  /* 0x000000100d2c7810 */ /* 0x000fc60007ffe0ff */
[----:B------:R-:W-:Y:S01]  /*0e80*/  FADD R27, R23, R46 ;  /* 0x0000002e171b7221 */ /* 0x000fe20000000000 */
[----:B------:R-:W-:Y:S02]  /*0e90*/  IADD3 R23, R13, -0x1, RZ ;  /* 0xffffffff0d177810 */ /* 0x000fe40007ffe0ff */
[----:B------:R-:W-:Y:S02]  /*0ea0*/  ISETP.LT.U32.AND P4, PT, R44, 0x131, P2 ;  /* 0x000001312c00780c */ /* 0x000fe40001781070 */
[----:B------:R-:W-:Y:S02]  /*0eb0*/  SEL R54, R54, RZ, P5 ;  /* 0x000000ff36367207 */ /* 0x000fe40002800000 */
[----:B------:R-:W-:Y:S01]  /*0ec0*/  SEL R73, R73, RZ, P6 ;  /* 0x000000ff49497207 */ /* 0x000fe20003000000 */
[----:B0-----:R-:W-:Y:S01]  /*0ed0*/  IMAD R41, R12, 0x121, R23 ;  /* 0x000001210c297824 */ /* 0x001fe200078e0217 */
[----:B-1----:R-:W-:Y:S01]  /*0ee0*/  IADD3 R37, R30, R23, RZ ;  /* 0x000000171e257210 */ /* 0x002fe20007ffe0ff */
[----:B------:R-:W-:-:S02]  /*0ef0*/  IMAD.MOV.U32 R46, RZ, RZ, RZ ;  /* 0x000000ffff2e7224 */ /* 0x000fc400078e00ff */
[----:B------:R-:W-:Y:S01]  /*0f00*/  FADD R73, R54, R73 ;  /* 0x0000004936497221 */ /* 0x000fe20000000000 */
[----:B------:R-:W-:Y:S01]  /*0f10*/  HFMA2.MMA R54, -RZ, RZ, 0, 0 ;  /* 0x00000000ff367435 */ /* 0x000fe200000001ff */
[----:B------:R-:W-:Y:S01]  /*0f20*/  IMAD.WIDE R40, R41, 0x4, R38 ;  /* 0x0000000429287825 */ /* 0x000fe200078e0226 */
[----:B------:R-:W-:-:S03]  /*0f30*/  SEL R55, R55, RZ, P5 ;  /* 0x000000ff37377207 */ /* 0x000fc60002800000 */
[----:B------:R-:W-:Y:S01]  /*0f40*/  IMAD.WIDE R36, R37, 0x4, R38 ;  /* 0x0000000425247825 */ /* 0x000fe200078e0226 */
[----:B------:R0:W3:Y:S01]  /*0f50*/  @P4 LDG.E.EL R46, desc[UR6][R40.64] ;  /* 0x00000006282e4981 */ /* 0x0000e2000c2e1900 */
[----:B------:R-:W-:Y:S02]  /*0f60*/  SEL R42, R42, RZ, P6 ;  /* 0x000000ff2a2a7207 */ /* 0x000fe40003000000 */
[----:B------:R-:W-:Y:S01]  /*0f70*/  SEL R43, R43, RZ, P5 ;  /* 0x000000ff2b2b7207 */ /* 0x000fe20002800000 */
[----:B------:R1:W5:Y:S02]  /*0f80*/  @P4 LDG.E.EL R54, desc[UR6][R36.64] ;  /* 0x0000000624364981 */ /* 0x000364000c2e1900 */
[----:B------:R-:W-:Y:S01]  /*0f90*/  FADD R55, R55, R42 ;  /* 0x0000002a37377221 */ /* 0x000fe20000000000 */
[----:B------:R-:W-:Y:S01]  /*0fa0*/  MOV R42, RZ ;  /* 0x000000ff002a7202 */ /* 0x000fe20000000f00 */
[----:B0-----:R-:W-:Y:S01]  /*0fb0*/  IMAD.IADD R41, R28, 0x1, R23 ;  /* 0x000000011c297824 */ /* 0x001fe200078e0217 */
[----:B-1----:R-:W-:-:S03]  /*0fc0*/  IADD3 R37, R5, R23, RZ ;  /* 0x0000001705257210 */ /* 0x002fc60007ffe0ff */
[----:B------:R-:W-:Y:S01]  /*0fd0*/  IMAD.WIDE R40, R41, 0x4, R38 ;  /* 0x0000000429287825 */ /* 0x000fe200078e0226 */
[----:B------:R-:W-:-:S03]  /*0fe0*/  SEL R58, R58, RZ, P6 ;  /* 0x000000ff3a3a7207 */ /* 0x000fc60003000000 */
[----:B------:R-:W-:Y:S01]  /*0ff0*/  IMAD.WIDE R36, R37, 0x4, R38 ;  /* 0x0000000425247825 */ /* 0x000fe200078e0226 */
[----:B------:R0:W5:Y:S03]  /*1000*/  @P4 LDG.E.EL R42, desc[UR6][R40.64] ;  /* 0x00000006282a4981 */ /* 0x000166000c2e1900 */
[----:B------:R-:W-:Y:S01]  /*1010*/  FADD R58, R43, R58 ;  /* 0x0000003a2b3a7221 */ /* 0x000fe20000000000 */
[----:B------:R-:W-:Y:S01]  /*1020*/  IMAD.MOV.U32 R43, RZ, RZ, RZ ;  /* 0x000000ffff2b7224 */ /* 0x000fe200078e00ff */
[----:B------:R-:W-:Y:S01]  /*1030*/  SEL R75, R56, RZ, P6 ;  /* 0x000000ff384b7207 */ /* 0x000fe20003000000 */
[----:B------:R-:W-:Y:S01]  /*1040*/  HFMA2.MMA R56, -RZ, RZ, 0, 0 ;  /* 0x00000000ff387435 */ /* 0x000fe200000001ff */
[----:B------:R-:W-:Y:S02]  /*1050*/  SEL R62, R62, RZ, P5 ;  /* 0x000000ff3e3e7207 */ /* 0x000fe40002800000 */
[----:B------:R-:W-:Y:S01]  /*1060*/  SEL R53, R53, RZ, P6 ;  /* 0x000000ff35357207 */ /* 0x000fe20003000000 */
[----:B------:R1:W5:Y:S01]  /*1070*/  @P4 LDG.E.EL R43, desc[UR6][R36.64] ;  /* 0x00000006242b4981 */ /* 0x000362000c2e1900 */
[----:B0-----:R-:W-:-:S03]  /*1080*/  IADD3 R41, R22, R23, RZ ;  /* 0x0000001716297210 */ /* 0x001fc60007ffe0ff */
[----:B------:R-:W-:Y:S02]  /*1090*/  FADD R62, R62, R53 ;  /* 0x000000353e3e7221 */ /* 0x000fe40000000000 */
[----:B------:R-:W-:Y:S01]  /*10a0*/  IMAD.WIDE R40, R41, 0x4, R38 ;  /* 0x0000000429287825 */ /* 0x000fe200078e0226 */
[----:B------:R-:W-:-:S03]  /*10b0*/  MOV R53, RZ ;  /* 0x000000ff00357202 */ /* 0x000fc60000000f00 */
[----:B-1----:R-:W-:Y:S01]  /*10c0*/  IMAD.IADD R37, R10, 0x1, R23 ;  /* 0x000000010a257824 */ /* 0x002fe200078e0217 */
[----:B------:R-:W-:Y:S01]  /*10d0*/  SEL R64, R64, RZ, P5 ;  /* 0x000000ff40407207 */ /* 0x000fe20002800000 */
[----:B------:R0:W5:Y:S01]  /*10e0*/  @P4 LDG.E.EL R56, desc[UR6][R40.64] ;  /* 0x0000000628384981 */ /* 0x000162000c2e1900 */
[----:B------:R-:W-:Y:S01]  /*10f0*/  SEL R57, R57, RZ, P6 ;  /* 0x000000ff39397207 */ /* 0x000fe20003000000 */
[----:B------:R-:W-:-:S04]  /*1100*/  IMAD.WIDE R36, R37, 0x4, R38 ;  /* 0x0000000425247825 */ /* 0x000fc800078e0226 */
[----:B------:R-:W-:Y:S01]  /*1110*/  FADD R64, R64, R57 ;  /* 0x0000003940407221 */ /* 0x000fe20000000000 */
[----:B------:R1:W5:Y:S01]  /*1120*/  @P4 LDG.E.EL R53, desc[UR6][R36.64] ;  /* 0x0000000624354981 */ /* 0x000362000c2e1900 */
[----:B0-----:R-:W-:Y:S02]  /*1130*/  IADD3 R41, R26, R23, RZ ;  /* 0x000000171a297210 */ /* 0x001fe40007ffe0ff */
[----:B------:R-:W-:Y:S02]  /*1140*/  SEL R66, R66, RZ, P5 ;  /* 0x000000ff42427207 */ /* 0x000fe40002800000 */
[----:B------:R-:W-:Y:S01]  /*1150*/  SEL R35, R35, RZ, P6 ;  /* 0x000000ff23237207 */ /* 0x000fe20003000000 */
[----:B------:R-:W-:Y:S01]  /*1160*/  IMAD.MOV.U32 R57, RZ, RZ, RZ ;  /* 0x000000ffff397224 */ /* 0x000fe200078e00ff */
[----:B-1----:R-:W-:-:S03]  /*1170*/  IADD3 R37, R24, R23, RZ ;  /* 0x0000001718257210 */ /* 0x002fc60007ffe0ff */
[----:B------:R-:W-:Y:S01]  /*1180*/  FADD R66, R66, R35 ;  /* 0x0000002342427221 */ /* 0x000fe20000000000 */
[----:B------:R-:W-:Y:S01]  /*1190*/  HFMA2.MMA R35, -RZ, RZ, 0, 0 ;  /* 0x00000000ff237435 */ /* 0x000fe200000001ff */
[----:B------:R-:W-:Y:S01]  /*11a0*/  IMAD.WIDE R40, R41, 0x4, R38 ;  /* 0x0000000429287825 */ /* 0x000fe200078e0226 */
[----:B------:R-:W-:-:S03]  /*11b0*/  SEL R33, R33, RZ, P5 ;  /* 0x000000ff21217207 */ /* 0x000fc60002800000 */
[----:B------:R-:W-:Y:S01]  /*11c0*/  IMAD.WIDE R36, R37, 0x4, R38 ;  /* 0x0000000425247825 */ /* 0x000fe200078e0226 */
[----:B------:R0:W5:Y:S04]  /*11d0*/  @P4 LDG.E.EL R57, desc[UR6][R40.64] ;  /* 0x0000000628394981 */ /* 0x000168000c2e1900 */
[----:B------:R1:W5:Y:S01]  /*11e0*/  @P4 LDG.E.EL R35, desc[UR6][R36.64] ;  /* 0x0000000624234981 */ /* 0x000362000c2e1900 */
[----:B------:R-:W-:Y:S02]  /*11f0*/  SEL R59, R59, RZ, P5 ;  /* 0x000000ff3b3b7207 */ /* 0x000fe40002800000 */
[----:B------:R-:W-:Y:S01]  /*1200*/  SEL R68, R68, RZ, P6 ;  /* 0x000000ff44447207 */ /* 0x000fe20003000000 */
[----:B0-----:R-:W-:Y:S01]  /*1210*/  IMAD.IADD R41, R2, 0x1, R23 ;  /* 0x0000000102297824 */ /* 0x001fe200078e0217 */
[----:B------:R-:W-:-:S03]  /*1220*/  SEL R70, R70, RZ, P6 ;  /* 0x000000ff46467207 */ /* 0x000fc60003000000 */
[----:B------:R-:W-:Y:S01]  /*1230*/  FADD R68, R33, R68 ;  /* 0x0000004421447221 */ /* 0x000fe20000000000 */
[----:B------:R-:W-:Y:S01]  /*1240*/  MOV R33, RZ ;  /* 0x000000ff00217202 */ /* 0x000fe20000000f00 */
[----:B------:R-:W-:Y:S01]  /*1250*/  IMAD.WIDE R40, R41, 0x4, R38 ;  /* 0x0000000429287825 */ /* 0x000fe200078e0226 */
[----:B-1----:R-:W-:-:S03]  /*1260*/  IADD3 R37, R16, R23, RZ ;  /* 0x0000001710257210 */ /* 0x002fc60007ffe0ff */
[----:B------:R-:W-:Y:S01]  /*1270*/  FADD R70, R59, R70 ;  /* 0x000000463b467221 */ /* 0x000fe20000000000 */
[----:B------:R-:W-:Y:S01]  /*1280*/  HFMA2.MMA R59, -RZ, RZ, 0, 0 ;  /* 0x00000000ff3b7435 */ /* 0x000fe200000001ff */
[----:B------:R-:W-:Y:S01]  /*1290*/  SEL R31, R31, RZ, P5 ;  /* 0x000000ff1f1f7207 */ /* 0x000fe20002800000 */
[----:B------:R0:W5:Y:S01]  /*12a0*/  @P4 LDG.E.EL R33, desc[UR6][R40.64] ;  /* 0x0000000628214981 */ /* 0x000162000c2e1900 */
[----:B------:R-:W-:Y:S01]  /*12b0*/  IMAD.WIDE R36, R37, 0x4, R38 ;  /* 0x0000000425247825 */ /* 0x000fe200078e0226 */
[----:B------:R-:W-:Y:S02]  /*12c0*/  SEL R72, R72, RZ, P6 ;  /* 0x000000ff48487207 */ /* 0x000fe40003000000 */
[----:B------:R-:W-:-:S03]  /*12d0*/  SEL R74, R74, RZ, P5 ;  /* 0x000000ff4a4a7207 */ /* 0x000fc60002800000 */
[----:B------:R-:W-:Y:S01]  /*12e0*/  FADD R72, R31, R72 ;  /* 0x000000481f487221 */ /* 0x000fe20000000000 */
[----:B------:R1:W5:Y:S01]  /*12f0*/  @P4 LDG.E.EL R59, desc[UR6][R36.64] ;  /* 0x00000006243b4981 */ /* 0x000362000c2e1900 */
[----:B0-----:R-:W-:Y:S01]  /*1300*/  IMAD.IADD R41, R20, 0x1, R23 ;  /* 0x0000000114297824 */ /* 0x001fe200078e0217 */
[----:B------:R-:W-:-:S03]  /*1310*/  MOV R31, RZ ;  /* 0x000000ff001f7202 */ /* 0x000fc60000000f00 */
[----:B------:R-:W-:Y:S01]  /*1320*/  IMAD.WIDE R40, R41, 0x4, R38 ;  /* 0x0000000429287825 */ /* 0x000fe200078e0226 */
[----:B------:R-:W-:Y:S02]  /*1330*/  SEL R19, R19, RZ, P6 ;  /* 0x000000ff13137207 */ /* 0x000fe40003000000 */
[----:B------:R-:W-:Y:S02]  /*1340*/  SEL R60, R60, RZ, P5 ;  /* 0x000000ff3c3c7207 */ /* 0x000fe40002800000 */
[----:B------:R0:W5:Y:S01]  /*1350*/  @P4 LDG.E.EL R31, desc[UR6][R40.64] ;  /* 0x00000006281f4981 */ /* 0x000162000c2e1900 */
[----:B-1----:R-:W-:Y:S01]  /*1360*/  IADD3 R37, R18, R23, RZ ;  /* 0x0000001712257210 */ /* 0x002fe20007ffe0ff */
[----:B------:R-:W-:Y:S01]  /*1370*/  FADD R74, R74, R19 ;  /* 0x000000134a4a7221 */ /* 0x000fe20000000000 */
[----:B------:R-:W-:Y:S01]  /*1380*/  HFMA2.MMA R19, -RZ, RZ, 0, 0 ;  /* 0x00000000ff137435 */ /* 0x000fe200000001ff */
[----:B------:R-:W-:Y:S02]  /*1390*/  SEL R76, R29, RZ, P5 ;  /* 0x000000ff1d4c7207 */ /* 0x000fe40002800000 */
[----:B------:R-:W-:Y:S01]  /*13a0*/  SEL R71, R71, RZ, P6 ;  /* 0x000000ff47477207 */ /* 0x000fe20003000000 */
[----:B0-----:R-:W-:-:S02]  /*13b0*/  IMAD.IADD R41, R34, 0x1, R23 ;  /* 0x0000000122297824 */ /* 0x001fc400078e0217 */
[----:B------:R-:W-:Y:S01]  /*13c0*/  FADD R60, R60, R75 ;  /* 0x0000004b3c3c7221 */ /* 0x000fe20000000000 */
[----:B------:R-:W-:Y:S01]  /*13d0*/  MOV R29, RZ ;  /* 0x000000ff001d7202 */ /* 0x000fe20000000f00 */
[----:B------:R-:W-:-:S04]  /*13e0*/  IMAD.WIDE R36, R37, 0x4, R38 ;  /* 0x0000000425247825 */ /* 0x000fc800078e0226 */
[----:B------:R-:W-:Y:S01]  /*13f0*/  FADD R75, R76, R71 ;  /* 0x000000474c4b7221 */ /* 0x000fe20000000000 */
[----:B------:R-:W-:Y:S01]  /*1400*/  IADD3 R71, R8, R23, RZ ;  /* 0x0000001708477210 */ /* 0x000fe20007ffe0ff */
[--C-:B------:R-:W-:Y:S01]  /*1410*/  IMAD.WIDE R40, R41, 0x4, R38.reuse ;  /* 0x0000000429287825 */ /* 0x100fe200078e0226 */
[----:B------:R0:W5:Y:S04]  /*1420*/  @P4 LDG.E.EL R19, desc[UR6][R36.64] ;  /* 0x0000000624134981 */ /* 0x000168000c2e1900 */
[----:B------:R1:W5:Y:S01]  /*1430*/  @P4 LDG.E.EL R29, desc[UR6][R40.64] ;  /* 0x00000006281d4981 */ /* 0x000362000c2e1900 */
[----:B0-----:R-:W-:-:S04]  /*1440*/  IMAD.WIDE R36, R71, 0x4, R38 ;  /* 0x0000000447247825 */ /* 0x001fc800078e0226 */
[----:B------:R-:W-:Y:S01]  /*1450*/  IMAD.IADD R71, R11, 0x1, R23 ;  /* 0x000000010b477824 */ /* 0x000fe200078e0217 */
[----:B-1----:R-:W-:Y:S01]  /*1460*/  IADD3 R41, R32, R23, RZ ;  /* 0x0000001720297210 */ /* 0x002fe20007ffe0ff */
[----:B------:R-:W-:-:S04]  /*1470*/  HFMA2.MMA R23, -RZ, RZ, 0, 0 ;  /* 0x00000000ff177435 */ /* 0x000fc800000001ff */
[----:B------:R-:W-:-:S06]  /*1480*/  IMAD.WIDE R40, R41, 0x4, R38 ;  /* 0x0000000429287825 */ /* 0x000fcc00078e0226 */
[----:B------:R0:W5:Y:S01]  /*1490*/  @P4 LDG.E.EL R23, desc[UR6][R40.64] ;  /* 0x0000000628174981 */ /* 0x000162000c2e1900 */
[----:B------:R-:W-:Y:S01]  /*14a0*/  SEL R76, R61, RZ, P3 ;  /* 0x000000ff3d4c7207 */ /* 0x000fe20001800000 */
[----:B------:R-:W-:-:S04]  /*14b0*/  HFMA2.MMA R61, -RZ, RZ, 0, 0 ;  /* 0x00000000ff3d7435 */ /* 0x000fc800000001ff */
[----:B------:R-:W-:Y:S01]  /*14c0*/  FADD R77, R77, R76 ;  /* 0x0000004c4d4d7221 */ /* 0x000fe20000000000 */
[----:B------:R-:W-:Y:S02]  /*14d0*/  SEL R76, R25, RZ, P3 ;  /* 0x000000ff194c7207 */ /* 0x000fe40001800000 */
[----:B------:R-:W-:Y:S02]  /*14e0*/  ISETP.GE.AND P6, PT, R13, 0x121, PT ;  /* 0x000001210d00780c */ /* 0x000fe40003fc6270 */
[----:B------:R-:W-:Y:S01]  /*14f0*/  ISETP.LT.U32.AND P5, PT, R44, 0x131, P1 ;  /* 0x000001312c00780c */ /* 0x000fe20000fa1070 */
[----:B------:R-:W-:Y:S01]  /*1500*/  FADD R25, R27, R76 ;  /* 0x0000004c1b197221 */ /* 0x000fe20000000000 */
[----:B------:R-:W-:Y:S01]  /*1510*/  SEL R0, R0, RZ, P3 ;  /* 0x000000ff00007207 */ /* 0x000fe20001800000 */
[----:B------:R1:W5:Y:S01]  /*1520*/  @P4 LDG.E.EL R61, desc[UR6][R36.64] ;  /* 0x00000006243d4981 */ /* 0x000362000c2e1900 */
[----:B------:R-:W-:Y:S02]  /*1530*/  MOV R27, RZ ;  /* 0x000000ff001b7202 */ /* 0x000fe40000000f00 */
[----:B0-----:R-:W-:Y:S01]  /*1540*/  IADD3 R41, R13, R22, RZ ;  /* 0x000000160d297210 */ /* 0x001fe20007ffe0ff */
[----:B------:R-:W-:Y:S01]  /*1550*/  FADD R73, R73, R0 ;  /* 0x0000000049497221 */ /* 0x000fe20000000000 */
[----:B------:R-:W-:Y:S01]  /*1560*/  SEL R14, R14, RZ, P3 ;  /* 0x000000ff0e0e7207 */ /* 0x000fe20001800000 */
[----:B------:R-:W-:-:S02]  /*1570*/  IMAD.MOV.U32 R0, RZ, RZ, RZ ;  /* 0x000000ffff007224 */ /* 0x000fc400078e00ff */
[----:B-1----:R-:W-:Y:S01]  /*1580*/  IMAD.WIDE R36, R71, 0x4, R38 ;  /* 0x0000000447247825 */ /* 0x002fe200078e0226 */
[----:B------:R-:W-:-:S04]  /*1590*/  SEL R40, R67, RZ, P3 ;  /* 0x000000ff43287207 */ /* 0x000fc80001800000 */
[----:B------:R0:W5:Y:S01]  /*15a0*/  @P4 LDG.E.EL R27, desc[UR6][R36.64] ;  /* 0x00000006241b4981 */ /* 0x000162000c2e1900 */
[----:B------:R-:W-:Y:S01]  /*15b0*/  SEL R76, R69, RZ, P3 ;  /* 0x000000ff454c7207 */ /* 0x000fe20001800000 */
[----:B------:R-:W-:Y:S01]  /*15c0*/  HFMA2.MMA R69, -RZ, RZ, 0, 0 ;  /* 0x00000000ff457435 */ /* 0x000fe200000001ff */
[----:B------:R-:W-:Y:S01]  /*15d0*/  MOV R71, RZ ;  /* 0x000000ff00477202 */ /* 0x000fe20000000f00 */
[----:B------:R-:W-:Y:S01]  /*15e0*/  FADD R55, R55, R40 ;  /* 0x0000002837377221 */ /* 0x000fe20000000000 */
[----:B------:R-:W-:-:S04]  /*15f0*/  IMAD.WIDE R40, R41, 0x4, R38 ;  /* 0x0000000429287825 */ /* 0x000fc800078e0226 */
[----:B------:R-:W-:Y:S01]  /*1600*/  FADD R63, R63, R14 ;  /* 0x0000000e3f3f7221 */ /* 0x000fe20000000000 */
[----:B------:R-:W-:Y:S01]  /*1610*/  MOV R14, RZ ;  /* 0x000000ff000e7202 */ /* 0x000fe20000000f00 */
[----:B0-----:R-:W-:Y:S01]  /*1620*/  IMAD.IADD R37, R13, 0x1, R5 ;  /* 0x000000010d257824 */ /* 0x001fe200078e0205 */
[----:B------:R-:W5:Y:S01]  /*1630*/  @!P6 LDG.E.EL R0, desc[UR6][R40.64] ;  /* 0x000000062800e981 */ /* 0x000f62000c2e1900 */
[----:B------:R-:W-:Y:S02]  /*1640*/  SEL R3, R3, RZ, P3 ;  /* 0x000000ff03037207 */ /* 0x000fe40001800000 */
[----:B------:R-:W-:Y:S01]  /*1650*/  IMAD.WIDE R36, R37, 0x4, R38 ;  /* 0x0000000425247825 */ /* 0x000fe200078e0226 */
[----:B------:R0:W5:Y:S01]  /*1660*/  @P5 LDG.E.EL R71, desc[UR6][R40.64] ;  /* 0x0000000628475981 */ /* 0x000162000c2e1900 */
[----:B------:R-:W-:Y:S02]  /*1670*/  SEL R15, R15, RZ, P3 ;  /* 0x000000ff0f0f7207 */ /* 0x000fe40001800000 */
[----:B------:R-:W-:Y:S01]  /*1680*/  FADD R58, R58, R3 ;  /* 0x000000033a3a7221 */ /* 0x000fe20000000000 */
[----:B------:R-:W-:Y:S01]  /*1690*/  HFMA2.MMA R3, -RZ, RZ, 0, 0 ;  /* 0x00000000ff037435 */ /* 0x000fe200000001ff */
[----:B------:R-:W5:Y:S01]  /*16a0*/  @!P6 LDG.E.EL R14, desc[UR6][R36.64] ;  /* 0x00000006240ee981 */ /* 0x000f62000c2e1900 */
[----:B------:R-:W-:-:S03]  /*16b0*/  HFMA2.MMA R67, -RZ, RZ, 0, 0 ;  /* 0x00000000ff437435 */ /* 0x000fc600000001ff */
[----:B------:R1:W5:Y:S01]  /*16c0*/  @P5 LDG.E.EL R69, desc[UR6][R36.64] ;  /* 0x0000000624455981 */ /* 0x000362000c2e1900 */
[----:B0-----:R-:W-:Y:S01]  /*16d0*/  SEL R41, R50, RZ, P3 ;  /* 0x000000ff32297207 */ /* 0x001fe20001800000 */
[----:B------:R-:W-:-:S04]  /*16e0*/  FADD R60, R60, R15 ;  /* 0x0000000f3c3c7221 */ /* 0x000fc80000000000 */
[----:B------:R-:W-:Y:S01]  /*16f0*/  FADD R62, R62, R41 ;  /* 0x000000293e3e7221 */ /* 0x000fe20000000000 */
[----:B------:R-:W-:Y:S02]  /*1700*/  IADD3 R41, R13, R26, RZ ;  /* 0x0000001a0d297210 */ /* 0x000fe40007ffe0ff */
[----:B-1----:R-:W-:Y:S01]  /*1710*/  IADD3 R37, R13, R10, RZ ;  /* 0x0000000a0d257210 */ /* 0x002fe20007ffe0ff */
[----:B------:R-:W-:Y:S01]  /*1720*/  IMAD.MOV.U32 R15, RZ, RZ, RZ ;  /* 0x000000ffff0f7224 */ /* 0x000fe200078e00ff */
[----:B------:R-:W-:Y:S01]  /*1730*/  SEL R17, R17, RZ, P3 ;  /* 0x000000ff11117207 */ /* 0x000fe20001800000 */
[----:B------:R-:W-:Y:S01]  /*1740*/  IMAD.WIDE R40, R41, 0x4, R38 ;  /* 0x0000000429287825 */ /* 0x000fe200078e0226 */
[----:B------:R-:W-:-:S03]  /*1750*/  MOV R50, RZ ;  /* 0x000000ff00327202 */ /* 0x000fc60000000f00 */
[----:B------:R-:W-:Y:S01]  /*1760*/  IMAD.WIDE R36, R37, 0x4, R38 ;  /* 0x0000000425247825 */ /* 0x000fe200078e0226 */
[----:B------:R-:W-:-:S03]  /*1770*/  SEL R49, R49, RZ, P3 ;  /* 0x000000ff31317207 */ /* 0x000fc60001800000 */
[----:B------:R-:W-:Y:S01]  /*1780*/  FADD R66, R66, R17 ;  /* 0x0000001142427221 */ /* 0x000fe20000000000 */
[----:B------:R-:W-:Y:S01]  /*1790*/  HFMA2.MMA R17, -RZ, RZ, 0, 0 ;  /* 0x00000000ff117435 */ /* 0x000fe200000001ff */
[----:B------:R-:W5:Y:S04]  /*17a0*/  @!P6 LDG.E.EL R50, desc[UR6][R40.64] ;  /* 0x000000062832e981 */ /* 0x000f68000c2e1900 */
[----:B------:R-:W5:Y:S01]  /*17b0*/  @!P6 LDG.E.EL R3, desc[UR6][R36.64] ;  /* 0x000000062403e981 */ /* 0x000f62000c2e1900 */
[----:B------:R-:W-:-:S03]  /*17c0*/  FADD R68, R68, R49 ;  /* 0x0000003144447221 */ /* 0x000fc60000000000 */
[----:B------:R0:W5:Y:S01]  /*17d0*/  @P5 LDG.E.EL R15, desc[UR6][R36.64] ;  /* 0x00000006240f5981 */ /* 0x000162000c2e1900 */
[----:B------:R-:W-:-:S03]  /*17e0*/  MOV R49, RZ ;  /* 0x000000ff00317202 */ /* 0x000fc60000000f00 */
[----:B------:R1:W5:Y:S01]  /*17f0*/  @P5 LDG.E.EL R67, desc[UR6][R40.64] ;  /* 0x0000000628435981 */ /* 0x000362000c2e1900 */
[----:B--2---:R-:W-:Y:S01]  /*1800*/  SEL R47, R47, RZ, P3 ;  /* 0x000000ff2f2f7207 */ /* 0x004fe20001800000 */
[----:B0-----:R-:W-:Y:S01]  /*1810*/  IMAD.IADD R37, R13, 0x1, R24 ;  /* 0x000000010d257824 */ /* 0x001fe200078e0218 */
[----:B-1----:R-:W-:-:S03]  /*1820*/  SEL R41, R48, RZ, P3 ;  /* 0x000000ff30297207 */ /* 0x002fc60001800000 */
[----:B------:R-:W-:Y:S01]  /*1830*/  IMAD.WIDE R36, R37, 0x4, R38 ;  /* 0x0000000425247825 */ /* 0x000fe200078e0226 */
[----:B------:R-:W-:-:S03]  /*1840*/  SEL R45, R45, RZ, P3 ;  /* 0x000000ff2d2d7207 */ /* 0x000fc60001800000 */
[----:B------:R-:W-:Y:S01]  /*1850*/  FADD R72, R72, R41 ;  /* 0x0000002948487221 */ /* 0x000fe20000000000 */
[----:B------:R-:W-:Y:S01]  /*1860*/  IADD3 R41, R13, R2, RZ ;  /* 0x000000020d297210 */ /* 0x000fe20007ffe0ff */
[----:B------:R-:W2:Y:S01]  /*1870*/  @!P6 LDG.E.EL R49, desc[UR6][R36.64] ;  /* 0x000000062431e981 */ /* 0x000ea2000c2e1900 */
[----:B----4-:R-:W-:Y:S01]  /*1880*/  SEL R52, R52, RZ, P3 ;  /* 0x000000ff34347207 */ /* 0x010fe20001800000 */
[----:B------:R-:W-:Y:S01]  /*1890*/  FADD R74, R74, R47 ;  /* 0x0000002f4a4a7221 */ /* 0x000fe20000000000 */
[----:B------:R-:W-:Y:S01]  /*18a0*/  FADD R70, R70, R45 ;  /* 0x0000002d46467221 */ /* 0x000fe20000000000 */
[----:B------:R0:W4:Y:S01]  /*18b0*/  @P5 LDG.E.EL R17, desc[UR6][R36.64] ;  /* 0x0000000624115981 */ /* 0x000122000c2e1900 */
[----:B------:R-:W-:Y:S01]  /*18c0*/  HFMA2.MMA R47, -RZ, RZ, 0, 0 ;  /* 0x00000000ff2f7435 */ /* 0x000fe200000001ff */
[----:B------:R-:W-:Y:S01]  /*18d0*/  IMAD.MOV.U32 R48, RZ, RZ, RZ ;  /* 0x000000ffff307224 */ /* 0x000fe200078e00ff */
[----:B------:R-:W-:Y:S01]  /*18e0*/  MOV R45, RZ ;  /* 0x000000ff002d7202 */ /* 0x000fe20000000f00 */
[----:B------:R-:W-:Y:S01]  /*18f0*/  IMAD.WIDE R40, R41, 0x4, R38 ;  /* 0x0000000429287825 */ /* 0x000fe200078e0226 */
[----:B------:R-:W-:-:S03]  /*1900*/  SEL R65, R65, RZ, P3 ;  /* 0x000000ff41417207 */ /* 0x000fc60001800000 */
[----:B------:R-:W-:Y:S01]  /*1910*/  FADD R75, R75, R52 ;  /* 0x000000344b4b7221 */ /* 0x000fe20000000000 */
[----:B0-----:R-:W-:Y:S01]  /*1920*/  IADD3 R37, R13, R16, RZ ;  /* 0x000000100d257210 */ /* 0x001fe20007ffe0ff */
[----:B------:R-:W-:Y:S02]  /*1930*/  IMAD.MOV.U32 R52, RZ, RZ, RZ ;  /* 0x000000ffff347224 */ /* 0x000fe400078e00ff */
[----:B------:R-:W-:Y:S01]  /*1940*/  FADD R64, R64, R65 ;  /* 0x0000004140407221 */ /* 0x000fe20000000000 */
[----:B------:R-:W2:Y:S01]  /*1950*/  @!P6 LDG.E.EL R48, desc[UR6][R40.64] ;  /* 0x000000062830e981 */ /* 0x000ea2000c2e1900 */
[----:B------:R-:W-:Y:S01]  /*1960*/  IMAD.WIDE R36, R37, 0x4, R38 ;  /* 0x0000000425247825 */ /* 0x000fe200078e0226 */
[----:B------:R-:W-:Y:S02]  /*1970*/  HFMA2.MMA R65, -RZ, RZ, 0, 0 ;  /* 0x00000000ff417435 */ /* 0x000fe400000001ff */
[----:B------:R0:W2:Y:S01]  /*1980*/  @P5 LDG.E.EL R45, desc[UR6][R40.64] ;  /* 0x00000006282d5981 */ /* 0x0000a2000c2e1900 */
[----:B------:R-:W-:-:S03]  /*1990*/  FADD R21, R21, R76 ;  /* 0x0000004c15157221 */ /* 0x000fc60000000000 */
[----:B------:R-:W2:Y:S04]  /*19a0*/  @!P6 LDG.E.EL R47, desc[UR6][R36.64] ;  /* 0x00000006242fe981 */ /* 0x000ea8000c2e1900 */
[----:B------:R1:W2:Y:S01]  /*19b0*/  @P5 LDG.E.EL R52, desc[UR6][R36.64] ;  /* 0x0000000624345981 */ /* 0x0002a2000c2e1900 */
[----:B0-----:R-:W-:Y:S02]  /*19c0*/  IADD3 R41, R13, R20, RZ ;  /* 0x000000140d297210 */ /* 0x001fe40007ffe0ff */
[----:B---3--:R-:W-:Y:S02]  /*19d0*/  SEL R46, R46, RZ, P4 ;  /* 0x000000ff2e2e7207 */ /* 0x008fe40002000000 */
[----:B-----5:R-:W-:-:S03]  /*19e0*/  SEL R54, R54, RZ, P4 ;  /* 0x000000ff36367207 */ /* 0x020fc60002000000 */
[----:B------:R-:W-:Y:S01]  /*19f0*/  FADD R77, R77, R46 ;  /* 0x0000002e4d4d7221 */ /* 0x000fe20000000000 */
[----:B------:R-:W-:Y:S01]  /*1a00*/  MOV R46, RZ ;  /* 0x000000ff002e7202 */ /* 0x000fe20000000f00 */
[----:B------:R-:W-:-:S04]  /*1a10*/  IMAD.WIDE R40, R41, 0x4, R38 ;  /* 0x0000000429287825 */ /* 0x000fc800078e0226 */
[----:B------:R-:W-:Y:S01]  /*1a20*/  FADD R25, R25, R54 ;  /* 0x0000003619197221 */ /* 0x000fe20000000000 */
[----:B------:R-:W-:Y:S01]  /*1a30*/  HFMA2.MMA R54, -RZ, RZ, 0, 0 ;  /* 0x00000000ff367435 */ /* 0x000fe200000001ff */
[----:B-1----:R-:W-:Y:S01]  /*1a40*/  MOV R37, RZ ;  /* 0x000000ff00257202 */ /* 0x002fe20000000f00 */
[----:B------:R-:W3:Y:S04]  /*1a50*/  @!P6 LDG.E.EL R46, desc[UR6][R40.64] ;  /* 0x00000006282ee981 */ /* 0x000ee8000c2e1900 */
[----:B------:R0:W5:Y:S01]  /*1a60*/  @P5 LDG.E.EL R65, desc[UR6][R40.64] ;  /* 0x0000000628415981 */ /* 0x000162000c2e1900 */
[----:B------:R-:W-:Y:S02]  /*1a70*/  SEL R42, R42, RZ, P4 ;  /* 0x000000ff2a2a7207 */ /* 0x000fe40002000000 */
[----:B------:R-:W-:Y:S01]  /*1a80*/  SEL R36, R43, RZ, P4 ;  /* 0x000000ff2b247207 */ /* 0x000fe20002000000 */
[----:B------:R-:W-:-:S02]  /*1a90*/  IMAD.IADD R43, R13, 0x1, R18 ;  /* 0x000000010d2b7824 */ /* 0x000fc400078e0212 */
[----:B------:R-:W-:Y:S02]  /*1aa0*/  FADD R63, R63, R42 ;  /* 0x0000002a3f3f7221 */ /* 0x000fe40000000000 */
[----:B------:R-:W-:Y:S01]  /*1ab0*/  FADD R21, R21, R36 ;  /* 0x0000002415157221 */ /* 0x000fe20000000000 */
[----:B0-----:R-:W-:Y:S01]  /*1ac0*/  IADD3 R41, R13, R34, RZ ;  /* 0x000000220d297210 */ /* 0x001fe20007ffe0ff */
[----:B------:R-:W-:Y:S01]  /*1ad0*/  IMAD.WIDE R42, R43, 0x4, R38 ;  /* 0x000000042b2a7825 */ /* 0x000fe200078e0226 */
[----:B------:R-:W-:Y:S02]  /*1ae0*/  SEL R56, R56, RZ, P4 ;  /* 0x000000ff38387207 */ /* 0x000fe40002000000 */
[----:B------:R-:W-:-:S03]  /*1af0*/  SEL R36, R53, RZ, P4 ;  /* 0x000000ff35247207 */ /* 0x000fc60002000000 */
[----:B------:R-:W-:Y:S01]  /*1b00*/  FADD R53, R73, R56 ;  /* 0x0000003849357221 */ /* 0x000fe20000000000 */
[----:B------:R-:W-:Y:S01]  /*1b10*/  MOV R56, RZ ;  /* 0x000000ff00387202 */ /* 0x000fe20000000f00 */
[----:B------:R-:W-:Y:S01]  /*1b20*/  IMAD.WIDE R40, R41, 0x4, R38 ;  /* 0x0000000429287825 */ /* 0x000fe200078e0226 */
[----:B------:R-:W2:Y:S03]  /*1b30*/  @!P6 LDG.E.EL R37, desc[UR6][R42.64] ;  /* 0x000000062a25e981 */ /* 0x000ea6000c2e1900 */
[----:B------:R-:W-:Y:S01]  /*1b40*/  FADD R55, R55, R36 ;  /* 0x0000002437377221 */ /* 0x000fe20000000000 */
[----:B------:R-:W-:Y:S01]  /*1b50*/  IMAD.MOV.U32 R36, RZ, RZ, RZ ;  /* 0x000000ffff247224 */ /* 0x000fe200078e00ff */
[----:B------:R0:W2:Y:S04]  /*1b60*/  @P5 LDG.E.EL R54, desc[UR6][R42.64] ;  /* 0x000000062a365981 */ /* 0x0000a8000c2e1900 */
[----:B------:R-:W2:Y:S04]  /*1b70*/  @P5 LDG.E.EL R56, desc[UR6][R40.64] ;  /* 0x0000000628385981 */ /* 0x000ea8000c2e1900 */
[----:B------:R1:W2:Y:S01]  /*1b80*/  @!P6 LDG.E.EL R36, desc[UR6][R40.64] ;  /* 0x000000062824e981 */ /* 0x0002a2000c2e1900 */
[----:B0-----:R-:W-:-:S02]  /*1b90*/  IADD3 R43, R13, R8, RZ ;  /* 0x000000080d2b7210 */ /* 0x001fc40007ffe0ff */
[----:B------:R-:W-:Y:S02]  /*1ba0*/  SEL R57, R57, RZ, P4 ;  /* 0x000000ff39397207 */ /* 0x000fe40002000000 */
[----:B------:R-:W-:-:S03]  /*1bb0*/  SEL R35, R35, RZ, P4 ;  /* 0x000000ff23237207 */ /* 0x000fc60002000000 */
[----:B------:R-:W-:Y:S02]  /*1bc0*/  FADD R57, R58, R57 ;  /* 0x000000393a397221 */ /* 0x000fe40000000000 */
[----:B------:R-:W-:Y:S01]  /*1bd0*/  FADD R60, R60, R35 ;  /* 0x000000233c3c7221 */ /* 0x000fe20000000000 */
[----:B------:R-:W-:Y:S01]  /*1be0*/  HFMA2.MMA R35, -RZ, RZ, 0, 0 ;  /* 0x00000000ff237435 */ /* 0x000fe200000001ff */
[----:B------:R-:W-:Y:S01]  /*1bf0*/  IMAD.MOV.U32 R58, RZ, RZ, RZ ;  /* 0x000000ffff3a7224 */ /* 0x000fe200078e00ff */
[----:B-1----:R-:W-:Y:S01]  /*1c00*/  IADD3 R41, R13, R11, RZ ;  /* 0x0000000b0d297210 */ /* 0x002fe20007ffe0ff */
[----:B------:R-:W-:Y:S01]  /*1c10*/  IMAD.WIDE R42, R43, 0x4, R38 ;  /* 0x000000042b2a7825 */ /* 0x000fe200078e0226 */
[----:B------:R-:W-:Y:S02]  /*1c20*/  IADD3 R73, R13, R30, RZ ;  /* 0x0000001e0d497210 */ /* 0x000fe40007ffe0ff */
[----:B------:R-:W-:Y:S02]  /*1c30*/  SEL R33, R33, RZ, P4 ;  /* 0x000000ff21217207 */ /* 0x000fe40002000000 */
[----:B------:R-:W-:-:S03]  /*1c40*/  SEL R59, R59, RZ, P4 ;  /* 0x000000ff3b3b7207 */ /* 0x000fc60002000000 */
[----:B------:R-:W-:Y:S01]  /*1c50*/  FADD R62, R62, R33 ;  /* 0x000000213e3e7221 */ /* 0x000fe20000000000 */
[----:B------:R-:W-:Y:S01]  /*1c60*/  IMAD.WIDE R40, R41, 0x4, R38 ;  /* 0x0000000429287825 */ /* 0x000fe200078e0226 */
[----:B------:R-:W2:Y:S03]  /*1c70*/  @!P6 LDG.E.EL R35, desc[UR6][R42.64] ;  /* 0x000000062a23e981 */ /* 0x000ea6000c2e1900 */
[----:B------:R-:W-:Y:S01]  /*1c80*/  FADD R64, R64, R59 ;  /* 0x0000003b40407221 */ /* 0x000fe20000000000 */
[----:B------:R-:W-:Y:S01]  /*1c90*/  HFMA2.MMA R59, -RZ, RZ, 0, 0 ;  /* 0x00000000ff3b7435 */ /* 0x000fe200000001ff */
[----:B------:R-:W-:Y:S01]  /*1ca0*/  MOV R33, RZ ;  /* 0x000000ff00217202 */ /* 0x000fe20000000f00 */
[----:B------:R0:W2:Y:S01]  /*1cb0*/  @P5 LDG.E.EL R58, desc[UR6][R42.64] ;  /* 0x000000062a3a5981 */ /* 0x0000a2000c2e1900 */
[----:B------:R-:W-:-:S04]  /*1cc0*/  SEL R31, R31, RZ, P4 ;  /* 0x000000ff1f1f7207 */ /* 0x000fc80002000000 */
[----:B------:R-:W2:Y:S01]  /*1cd0*/  @!P6 LDG.E.EL R33, desc[UR6][R40.64] ;  /* 0x000000062821e981 */ /* 0x000ea2000c2e1900 */
[----:B------:R-:W-:-:S03]  /*1ce0*/  FADD R66, R66, R31 ;  /* 0x0000001f42427221 */ /* 0x000fc60000000000 */
[----:B------:R1:W2:Y:S01]  /*1cf0*/  @P5 LDG.E.EL R59, desc[UR6][R40.64] ;  /* 0x00000006283b5981 */ /* 0x0002a2000c2e1900 */
[----:B0-----:R-:W-:Y:S02]  /*1d00*/  IMAD R43, R12, 0x121, R13 ;  /* 0x000001210c2b7824 */ /* 0x001fe400078e020d */
[----:B------:R-:W-:Y:S02]  /*1d10*/  IMAD.MOV.U32 R31, RZ, RZ, RZ ;  /* 0x000000ffff1f7224 */ /* 0x000fe400078e00ff */
[----:B------:R-:W-:-:S04]  /*1d20*/  IMAD.WIDE R42, R43, 0x4, R38 ;  /* 0x000000042b2a7825 */ /* 0x000fc800078e0226 */
[----:B-1----:R-:W-:Y:S01]  /*1d30*/  IMAD.WIDE R40, R73, 0x4, R38 ;  /* 0x0000000449287825 */ /* 0x002fe200078e0226 */
[----:B------:R-:W-:Y:S01]  /*1d40*/  IADD3 R73, R13, R28, RZ ;  /* 0x0000001c0d497210 */ /* 0x000fe20007ffe0ff */
[----:B------:R0:W2:Y:S01]  /*1d50*/  @!P6 LDG.E.EL R31, desc[UR6][R42.64] ;  /* 0x000000062a1fe981 */ /* 0x0000a2000c2e1900 */
[----:B------:R-:W-:-:S05]  /*1d60*/  SEL R29, R29, RZ, P4 ;  /* 0x000000ff1d1d7207 */ /* 0x000fca0002000000 */
[----:B------:R-:W-:Y:S01]  /*1d70*/  FADD R70, R70, R29 ;  /* 0x0000001d46467221 */ /* 0x000fe20000000000 */
[----:B------:R-:W-:Y:S02]  /*1d80*/  IMAD.MOV.U32 R29, RZ, RZ, RZ ;  /* 0x000000ffff1d7224 */ /* 0x000fe400078e00ff */
[----:B0-----:R-:W-:-:S05]  /*1d90*/  IMAD.WIDE R42, R73, 0x4, R38 ;  /* 0x00000004492a7825 */ /* 0x001fca00078e0226 */
[----:B------:R0:W2:Y:S02]  /*1da0*/  @!P6 LDG.E.EL R29, desc[UR6][R42.64] ;  /* 0x000000062a1de981 */ /* 0x0000a4000c2e1900 */
[----:B0-----:R-:W-:Y:S01]  /*1db0*/  SEL R42, R23, RZ, P4 ;  /* 0x000000ff172a7207 */ /* 0x001fe20002000000 */
[----:B------:R-:W-:Y:S02]  /*1dc0*/  IMAD R43, R12, 0x121, R13 ;  /* 0x000001210c2b7824 */ /* 0x000fe400078e020d */
[----:B------:R-:W-:Y:S02]  /*1dd0*/  IMAD.MOV.U32 R23, RZ, RZ, RZ ;  /* 0x000000ffff177224 */ /* 0x000fe400078e00ff */
[----:B------:R-:W-:Y:S01]  /*1de0*/  FADD R75, R75, R42 ;  /* 0x0000002a4b4b7221 */ /* 0x000fe20000000000 */
[----:B------:R-:W-:-:S05]  /*1df0*/  IMAD.WIDE R42, R43, 0x4, R38 ;  /* 0x000000042b2a7825 */ /* 0x000fca00078e0226 */
[----:B------:R-:W2:Y:S01]  /*1e00*/  @P5 LDG.E.EL R23, desc[UR6][R42.64] ;  /* 0x000000062a175981 */ /* 0x000ea2000c2e1900 */
[----:B------:R-:W-:-:S05]  /*1e10*/  SEL R19, R19, RZ, P4 ;  /* 0x000000ff13137207 */ /* 0x000fca0002000000 */
[----:B------:R-:W-:Y:S01]  /*1e20*/  FADD R68, R68, R19 ;  /* 0x0000001344447221 */ /* 0x000fe20000000000 */
[----:B------:R-:W-:Y:S02]  /*1e30*/  MOV R19, RZ ;  /* 0x000000ff00137202 */ /* 0x000fe40000000f00 */
[----:B------:R-:W-:-:S04]  /*1e40*/  SEL R61, R61, RZ, P4 ;  /* 0x000000ff3d3d7207 */ /* 0x000fc80002000000 */
[----:B------:R0:W3:Y:S01]  /*1e50*/  @!P6 LDG.E.EL R19, desc[UR6][R40.64] ;  /* 0x000000062813e981 */ /* 0x0000e2000c2e1900 */
[----:B------:R-:W-:Y:S01]  /*1e60*/  FADD R72, R72, R61 ;  /* 0x0000003d48487221 */ /* 0x000fe20000000000 */
[----:B------:R-:W-:Y:S02]  /*1e70*/  SEL R27, R27, RZ, P4 ;  /* 0x000000ff1b1b7207 */ /* 0x000fe40002000000 */
[----:B0-----:R-:W-:-:S03]  /*1e80*/  IADD3 R41, R13, R32, RZ ;  /* 0x000000200d297210 */ /* 0x001fc60007ffe0ff */
[----:B------:R-:W-:Y:S01]  /*1e90*/  FADD R74, R74, R27 ;  /* 0x0000001b4a4a7221 */ /* 0x000fe20000000000 */
[----:B------:R-:W-:Y:S01]  /*1ea0*/  HFMA2.MMA R27, -RZ, RZ, 0, 0 ;  /* 0x00000000ff1b7435 */ /* 0x000fe200000001ff */
[----:B------:R-:W-:Y:S01]  /*1eb0*/  MOV R61, RZ ;  /* 0x000000ff003d7202 */ /* 0x000fe20000000f00 */
[----:B------:R-:W-:Y:S01]  /*1ec0*/  IMAD.WIDE R40, R41, 0x4, R38 ;  /* 0x0000000429287825 */ /* 0x000fe200078e0226 */
[----:B------:R-:W-:-:S04]  /*1ed0*/  IADD3 R73, R13, R30, RZ ;  /* 0x0000001e0d497210 */ /* 0x000fc80007ffe0ff */
[----:B------:R-:W3:Y:S04]  /*1ee0*/  @P5 LDG.E.EL R61, desc[UR6][R40.64] ;  /* 0x00000006283d5981 */ /* 0x000ee8000c2e1900 */
[----:B------:R0:W3:Y:S02]  /*1ef0*/  @!P6 LDG.E.EL R27, desc[UR6][R40.64] ;  /* 0x00000006281be981 */ /* 0x0000e4000c2e1900 */
[----:B0-----:R-:W-:Y:S01]  /*1f00*/  IMAD.WIDE R40, R73, 0x4, R38 ;  /* 0x0000000449287825 */ /* 0x001fe200078e0226 */
[----:B--2---:R-:W-:Y:S01]  /*1f10*/  SEL R76, R23, RZ, P5 ;  /* 0x000000ff174c7207 */ /* 0x004fe20002800000 */
[----:B------:R-:W-:-:S10]  /*1f20*/  HFMA2.MMA R23, -RZ, RZ, 0, 0 ;  /* 0x00000000ff177435 */ /* 0x000fd400000001ff */
[----:B------:R-:W2:Y:S01]  /*1f30*/  @P5 LDG.E.EL R23, desc[UR6][R40.64] ;  /* 0x0000000628175981 */ /* 0x000ea2000c2e1900 */
[----:B------:R-:W-:Y:S01]  /*1f40*/  IADD3 R73, R13, R28, RZ ;  /* 0x0000001c0d497210 */ /* 0x000fe20007ffe0ff */
[----:B------:R-:W-:-:S04]  /*1f50*/  FADD R77, R77, R76 ;  /* 0x0000004c4d4d7221 */ /* 0x000fc80000000000 */
[----:B------:R-:W-:Y:S01]  /*1f60*/  IMAD.WIDE R42, R73, 0x4, R38 ;  /* 0x00000004492a7825 */ /* 0x000fe200078e0226 */
[----:B------:R-:W-:Y:S02]  /*1f70*/  ISETP.LT.U32.AND P3, PT, R44, 0x131, !P0 ;  /* 0x000001312c00780c */ /* 0x000fe40004761070 */
[----:B------:R-:W-:-:S05]  /*1f80*/  SEL R67, R67, RZ, P5 ;  /* 0x000000ff43437207 */ /* 0x000fca0002800000 */
[----:B------:R-:W-:Y:S01]  /*1f90*/  FADD R57, R57, R67 ;  /* 0x0000004339397221 */ /* 0x000fe20000000000 */
[----:B------:R-:W-:Y:S01]  /*1fa0*/  HFMA2.MMA R73, -RZ, RZ, 0, 0 ;  /* 0x00000000ff497435 */ /* 0x000fe200000001ff */
[----:B----4-:R-:W-:Y:S02]  /*1fb0*/  SEL R17, R17, RZ, P5 ;  /* 0x000000ff11117207 */ /* 0x010fe40002800000 */
[----:B------:R-:W-:-:S03]  /*1fc0*/  SEL R45, R45, RZ, P5 ;  /* 0x000000ff2d2d7207 */ /* 0x000fc60002800000 */
[----:B------:R-:W-:Y:S01]  /*1fd0*/  FADD R60, R60, R17 ;  /* 0x000000113c3c7221 */ /* 0x000fe20000000000 */
[----:B------:R-:W-:Y:S02]  /*1fe0*/  IMAD.MOV.U32 R17, RZ, RZ, RZ ;  /* 0x000000ffff117224 */ /* 0x000fe400078e00ff */
[----:B------:R-:W-:Y:S01]  /*1ff0*/  FADD R62, R62, R45 ;  /* 0x0000002d3e3e7221 */ /* 0x000fe20000000000 */
[----:B------:R-:W-:Y:S02]  /*2000*/  MOV R45, RZ ;  /* 0x000000ff002d7202 */ /* 0x000fe40000000f00 */
[----:B-----5:R-:W-:Y:S02]  /*2010*/  SEL R65, R65, RZ, P5 ;  /* 0x000000ff41417207 */ /* 0x020fe40002800000 */
[----:B------:R-:W-:-:S03]  /*2020*/  SEL R71, R71, RZ, P5 ;  /* 0x000000ff47477207 */ /* 0x000fc60002800000 */
[----:B------:R-:W-:Y:S02]  /*2030*/  FADD R66, R66, R65 ;  /* 0x0000004142427221 */ /* 0x000fe40000000000 */
[----:B------:R-:W-:Y:S01]  /*2040*/  FADD R53, R53, R71 ;  /* 0x0000004735357221 */ /* 0x000fe20000000000 */
[----:B------:R-:W-:Y:S01]  /*2050*/  HFMA2.MMA R71, -RZ, RZ, 0, 0 ;  /* 0x00000000ff477435 */ /* 0x000fe200000001ff */
[----:B--2---:R-:W-:Y:S01]  /*2060*/  SEL R76, R23, RZ, P5 ;  /* 0x000000ff174c7207 */ /* 0x004fe20002800000 */
[----:B------:R-:W-:-:S06]  /*2070*/  IMAD.MOV.U32 R23, RZ, RZ, RZ ;  /* 0x000000ffff177224 */ /* 0x000fcc00078e00ff */
[----:B------:R0:W2:Y:S01]  /*2080*/  @P5 LDG.E.EL R23, desc[UR6][R42.64] ;  /* 0x000000062a175981 */ /* 0x0000a2000c2e1900 */
[----:B------:R-:W-:Y:S01]  /*2090*/  FADD R25, R25, R76 ;  /* 0x0000004c19197221 */ /* 0x000fe20000000000 */
[----:B------:R-:W-:Y:S02]  /*20a0*/  SEL R76, R69, RZ, P5 ;  /* 0x000000ff454c7207 */ /* 0x000fe40002800000 */
[----:B------:R-:W-:-:S03]  /*20b0*/  IADD3 R69, R13, 0x1, RZ ;  /* 0x000000010d457810 */ /* 0x000fc60007ffe0ff */
[----:B------:R-:W-:Y:S02]  /*20c0*/  FADD R21, R21, R76 ;  /* 0x0000004c15157221 */ /* 0x000fe40000000000 */
[----:B------:R-:W-:Y:S01]  /*20d0*/  IMAD R41, R12, 0x121, R69 ;  /* 0x000001210c297824 */ /* 0x000fe200078e0245 */
[----:B------:R-:W-:Y:S02]  /*20e0*/  MOV R76, RZ ;  /* 0x000000ff004c7202 */ /* 0x000fe40000000f00 */
[----:B0-----:R-:W-:Y:S01]  /*20f0*/  SEL R42, R15, RZ, P5 ;  /* 0x000000ff0f2a7207 */ /* 0x001fe20002800000 */
[----:B------:R-:W-:Y:S01]  /*2100*/  IMAD.WIDE R40, R41, 0x4, R38 ;  /* 0x0000000429287825 */ /* 0x000fe200078e0226 */
[----:B------:R-:W-:Y:S02]  /*2110*/  IADD3 R43, R30, R69, RZ ;  /* 0x000000451e2b7210 */ /* 0x000fe40007ffe0ff */
[----:B------:R-:W-:Y:S01]  /*2120*/  IADD3 R67, R28, R69, RZ ;  /* 0x000000451c437210 */ /* 0x000fe20007ffe0ff */
[----:B------:R-:W-:Y:S01]  /*2130*/  FADD R55, R55, R42 ;  /* 0x0000002a37377221 */ /* 0x000fe20000000000 */
[----:B------:R0:W4:Y:S01]  /*2140*/  @P3 LDG.E.EL R76, desc[UR6][R40.64] ;  /* 0x00000006284c3981 */ /* 0x000122000c2e1900 */
[----:B------:R-:W-:-:S02]  /*2150*/  IMAD.MOV.U32 R15, RZ, RZ, RZ ;  /* 0x000000ffff0f7224 */ /* 0x000fc400078e00ff */
[----:B------:R-:W-:-:S05]  /*2160*/  IMAD.WIDE R42, R43, 0x4, R38 ;  /* 0x000000042b2a7825 */ /* 0x000fca00078e0226 */
[----:B------:R1:W5:Y:S01]  /*2170*/  @P3 LDG.E.EL R15, desc[UR6][R42.64] ;  /* 0x000000062a0f3981 */ /* 0x000362000c2e1900 */
[----:B0-----:R-:W-:Y:S01]  /*2180*/  IMAD.WIDE R40, R67, 0x4, R38 ;  /* 0x0000000443287825 */ /* 0x001fe200078e0226 */
[----:B------:R-:W-:-:S04]  /*2190*/  IADD3 R67, R5, R69, RZ ;  /* 0x0000004505437210 */ /* 0x000fc80007ffe0ff */
[----:B------:R0:W4:Y:S01]  /*21a0*/  @P3 LDG.E.EL R73, desc[UR6][R40.64] ;  /* 0x0000000628493981 */ /* 0x000122000c2e1900 */
[----:B-1----:R-:W-:Y:S01]  /*21b0*/  IMAD.WIDE R42, R67, 0x4, R38 ;  /* 0x00000004432a7825 */ /* 0x002fe200078e0226 */
[----:B------:R-:W-:-:S04]  /*21c0*/  IADD3 R67, R22, R69, RZ ;  /* 0x0000004516437210 */ /* 0x000fc80007ffe0ff */
[----:B------:R1:W4:Y:S01]  /*21d0*/  @P3 LDG.E.EL R17, desc[UR6][R42.64] ;  /* 0x000000062a113981 */ /* 0x000322000c2e1900 */
[----:B0-----:R-:W-:Y:S01]  /*21e0*/  IMAD.WIDE R40, R67, 0x4, R38 ;  /* 0x0000000443287825 */ /* 0x001fe200078e0226 */
[----:B------:R-:W-:-:S04]  /*21f0*/  SEL R67, R52, RZ, P5 ;  /* 0x000000ff34437207 */ /* 0x000fc80002800000 */
[----:B------:R0:W4:Y:S01]  /*2200*/  @P3 LDG.E.EL R45, desc[UR6][R40.64] ;  /* 0x00000006282d3981 */ /* 0x000122000c2e1900 */
[----:B------:R-:W-:Y:S01]  /*2210*/  FADD R64, R64, R67 ;  /* 0x0000004340407221 */ /* 0x000fe20000000000 */
[----:B------:R-:W-:Y:S01]  /*2220*/  IADD3 R67, R10, R69, RZ ;  /* 0x000000450a437210 */ /* 0x000fe20007ffe0ff */
[----:B------:R-:W-:-:S04]  /*2230*/  IMAD.MOV.U32 R52, RZ, RZ, RZ ;  /* 0x000000ffff347224 */ /* 0x000fc800078e00ff */
[----:B-1----:R-:W-:-:S05]  /*2240*/  IMAD.WIDE R42, R67, 0x4, R38 ;  /* 0x00000004432a7825 */ /* 0x002fca00078e0226 */
[----:B------:R1:W4:Y:S01]  /*2250*/  @P3 LDG.E.EL R52, desc[UR6][R42.64] ;  /* 0x000000062a343981 */ /* 0x000322000c2e1900 */
[----:B------:R-:W-:-:S05]  /*2260*/  IADD3 R65, R26, R69, RZ ;  /* 0x000000451a417210 */ /* 0x000fca0007ffe0ff */
[----:B0-----:R-:W-:Y:S01]  /*2270*/  IMAD.WIDE R40, R65, 0x4, R38 ;  /* 0x0000000441287825 */ /* 0x001fe200078e0226 */
[----:B------:R-:W-:-:S04]  /*2280*/  SEL R65, R54, RZ, P5 ;  /* 0x000000ff36417207 */ /* 0x000fc80002800000 */
[----:B------:R0:W4:Y:S01]  /*2290*/  @P3 LDG.E.EL R71, desc[UR6][R40.64] ;  /* 0x0000000628473981 */ /* 0x000122000c2e1900 */
[----:B------:R-:W-:Y:S01]  /*22a0*/  FADD R68, R68, R65 ;  /* 0x0000004144447221 */ /* 0x000fe20000000000 */
[----:B------:R-:W-:Y:S01]  /*22b0*/  IADD3 R65, R24, R69, RZ ;  /* 0x0000004518417210 */ /* 0x000fe20007ffe0ff */
[----:B------:R-:W-:-:S04]  /*22c0*/  IMAD.MOV.U32 R54, RZ, RZ, RZ ;  /* 0x000000ffff367224 */ /* 0x000fc800078e00ff */
[----:B-1----:R-:W-:Y:S01]  /*22d0*/  IMAD.WIDE R42, R65, 0x4, R38 ;  /* 0x00000004412a7825 */ /* 0x002fe200078e0226 */
[----:B------:R-:W-:-:S04]  /*22e0*/  SEL R65, R56, RZ, P5 ;  /* 0x000000ff38417207 */ /* 0x000fc80002800000 */
[----:B------:R1:W4:Y:S01]  /*22f0*/  @P3 LDG.E.EL R54, desc[UR6][R42.64] ;  /* 0x000000062a363981 */ /* 0x000322000c2e1900 */
[----:B------:R-:W-:Y:S01]  /*2300*/  FADD R70, R70, R65 ;  /* 0x0000004146467221 */ /* 0x000fe20000000000 */
[----:B------:R-:W-:Y:S02]  /*2310*/  IADD3 R65, R2, R69, RZ ;  /* 0x0000004502417210 */ /* 0x000fe40007ffe0ff */
[----:B------:R-:W-:-:S03]  /*2320*/  MOV R56, RZ ;  /* 0x000000ff00387202 */ /* 0x000fc60000000f00 */
[----:B0-----:R-:W-:Y:S01]  /*2330*/  IMAD.WIDE R40, R65, 0x4, R38 ;  /* 0x0000000441287825 */ /* 0x001fe200078e0226 */
[----:B------:R-:W-:-:S04]  /*2340*/  SEL R65, R58, RZ, P5 ;  /* 0x000000ff3a417207 */ /* 0x000fc80002800000 */
[----:B------:R0:W4:Y:S01]  /*2350*/  @P3 LDG.E.EL R56, desc[UR6][R40.64] ;  /* 0x0000000628383981 */ /* 0x000122000c2e1900 */
[----:B------:R-:W-:Y:S01]  /*2360*/  FADD R72, R72, R65 ;  /* 0x0000004148487221 */ /* 0x000fe20000000000 */
[----:B------:R-:W-:Y:S01]  /*2370*/  IADD3 R65, R16, R69, RZ ;  /* 0x0000004510417210 */ /* 0x000fe20007ffe0ff */
[----:B------:R-:W-:Y:S01]  /*2380*/  IMAD.MOV.U32 R58, RZ, RZ, RZ ;  /* 0x000000ffff3a7224 */ /* 0x000fe200078e00ff */
[----:B------:R-:W-:-:S03]  /*2390*/  SEL R59, R59, RZ, P5 ;  /* 0x000000ff3b3b7207 */ /* 0x000fc60002800000 */
[----:B-1----:R-:W-:Y:S01]  /*23a0*/  IMAD.WIDE R42, R65, 0x4, R38 ;  /* 0x00000004412a7825 */ /* 0x002fe200078e0226 */
[----:B------:R-:W-:-:S03]  /*23b0*/  IADD3 R65, R20, R69, RZ ;  /* 0x0000004514417210 */ /* 0x000fc60007ffe0ff */
[----:B------:R-:W-:Y:S01]  /*23c0*/  FADD R74, R74, R59 ;  /* 0x0000003b4a4a7221 */ /* 0x000fe20000000000 */
[----:B------:R-:W-:Y:S01]  /*23d0*/  HFMA2.MMA R59, -RZ, RZ, 0, 0 ;  /* 0x00000000ff3b7435 */ /* 0x000fe200000001ff */
[----:B------:R1:W4:Y:S01]  /*23e0*/  @P3 LDG.E.EL R58, desc[UR6][R42.64] ;  /* 0x000000062a3a3981 */ /* 0x000322000c2e1900 */
[----:B0-----:R-:W-:Y:S01]  /*23f0*/  IMAD.WIDE R40, R65, 0x4, R38 ;  /* 0x0000000441287825 */ /* 0x001fe200078e0226 */
[----:B------:R-:W-:Y:S02]  /*2400*/  IADD3 R65, R18, R69, RZ ;  /* 0x0000004512417210 */ /* 0x000fe40007ffe0ff */
[----:B---3--:R-:W-:Y:S02]  /*2410*/  SEL R61, R61, RZ, P5 ;  /* 0x000000ff3d3d7207 */ /* 0x008fe40002800000 */
[----:B------:R-:W-:-:S03]  /*2420*/  IADD3 R67, R8, R69, RZ ;  /* 0x0000004508437210 */ /* 0x000fc60007ffe0ff */
[----:B------:R0:W3:Y:S01]  /*2430*/  @P3 LDG.E.EL R59, desc[UR6][R40.64] ;  /* 0x00000006283b3981 */ /* 0x0000e2000c2e1900 */
[----:B-1----:R-:W-:Y:S01]  /*2440*/  IMAD.WIDE R42, R65, 0x4, R38 ;  /* 0x00000004412a7825 */ /* 0x002fe200078e0226 */
[----:B------:R-:W-:-:S03]  /*2450*/  IADD3 R65, R34, R69, RZ ;  /* 0x0000004522417210 */ /* 0x000fc60007ffe0ff */
[----:B------:R-:W-:Y:S01]  /*2460*/  FADD R75, R75, R61 ;  /* 0x0000003d4b4b7221 */ /* 0x000fe20000000000 */
[----:B------:R-:W-:Y:S02]  /*2470*/  IMAD.MOV.U32 R61, RZ, RZ, RZ ;  /* 0x000000ffff3d7224 */ /* 0x000fe400078e00ff */
[----:B0-----:R-:W-:-:S04]  /*2480*/  IMAD.WIDE R40, R65, 0x4, R38 ;  /* 0x0000000441287825 */ /* 0x001fc800078e0226 */
[----:B------:R0:W3:Y:S01]  /*2490*/  @P3 LDG.E.EL R61, desc[UR6][R42.64] ;  /* 0x000000062a3d3981 */ /* 0x0000e2000c2e1900 */
[----:B------:R-:W-:Y:S01]  /*24a0*/  IMAD.MOV.U32 R65, RZ, RZ, RZ ;  /* 0x000000ffff417224 */ /* 0x000fe200078e00ff */
[----:B0-----:R-:W-:-:S05]  /*24b0*/  IADD3 R43, R11, R69, RZ ;  /* 0x000000450b2b7210 */ /* 0x001fca0007ffe0ff */
[----:B------:R-:W-:Y:S01]  /*24c0*/  IMAD.WIDE R42, R43, 0x4, R38 ;  /* 0x000000042b2a7825 */ /* 0x000fe200078e0226 */
[----:B--2---:R-:W-:-:S05]  /*24d0*/  SEL R23, R23, RZ, P5 ;  /* 0x000000ff17177207 */ /* 0x004fca0002800000 */
[----:B------:R-:W-:Y:S01]  /*24e0*/  FADD R23, R63, R23 ;  /* 0x000000173f177221 */ /* 0x000fe20000000000 */
[----:B------:R-:W-:-:S06]  /*24f0*/  MOV R63, RZ ;  /* 0x000000ff003f7202 */ /* 0x000fcc0000000f00 */
[----:B------:R0:W2:Y:S02]  /*2500*/  @P3 LDG.E.EL R63, desc[UR6][R40.64] ;  /* 0x00000006283f3981 */ /* 0x0000a4000c2e1900 */
[----:B0-----:R-:W-:Y:S01]  /*2510*/  IMAD.WIDE R40, R67, 0x4, R38 ;  /* 0x0000000443287825 */ /* 0x001fe200078e0226 */
[----:B------:R-:W-:-:S04]  /*2520*/  HFMA2.MMA R67, -RZ, RZ, 0, 0 ;  /* 0x00000000ff437435 */ /* 0x000fc800000001ff */
[----:B------:R-:W2:Y:S06]  /*2530*/  @P3 LDG.E.EL R65, desc[UR6][R40.64] ;  /* 0x0000000628413981 */ /* 0x000eac000c2e1900 */
[----:B------:R0:W2:Y:S02]  /*2540*/  @P3 LDG.E.EL R67, desc[UR6][R42.64] ;  /* 0x000000062a433981 */ /* 0x0000a4000c2e1900 */
[----:B0-----:R-:W-:Y:S01]  /*2550*/  IADD3 R43, R32, R69, RZ ;  /* 0x00000045202b7210 */ /* 0x001fe20007ffe0ff */
[----:B------:R-:W-:-:S04]  /*2560*/  IMAD.MOV.U32 R69, RZ, RZ, RZ ;  /* 0x000000ffff457224 */ /* 0x000fc800078e00ff */
[----:B------:R-:W-:-:S05]  /*2570*/  IMAD.WIDE R40, R43, 0x4, R38 ;  /* 0x000000042b287825 */ /* 0x000fca00078e0226 */
[----:B------:R0:W2:Y:S01]  /*2580*/  @P3 LDG.E.EL R69, desc[UR6][R40.64] ;  /* 0x0000000628453981 */ /* 0x0000a2000c2e1900 */
[----:B-----5:R-:W-:Y:S02]  /*2590*/  SEL R15, R15, RZ, P3 ;  /* 0x000000ff0f0f7207 */ /* 0x020fe40001800000 */
[----:B----4-:R-:W-:-:S03]  /*25a0*/  SEL R42, R17, RZ, P3 ;  /* 0x000000ff112a7207 */ /* 0x010fc60001800000 */
[----:B------:R-:W-:Y:S01]  /*25b0*/  FADD R25, R25, R15 ;  /* 0x0000000f19197221 */ /* 0x000fe20000000000 */
[----:B------:R-:W-:Y:S01]  /*25c0*/  IADD3 R15, R13, 0x21, RZ ;  /* 0x000000210d0f7810 */ /* 0x000fe20007ffe0ff */
[----:B------:R-:W-:Y:S01]  /*25d0*/  FADD R21, R21, R42 ;  /* 0x0000002a15157221 */ /* 0x000fe20000000000 */
[----:B------:R-:W-:Y:S02]  /*25e0*/  SEL R42, R45, RZ, P3 ;  /* 0x000000ff2d2a7207 */ /* 0x000fe40001800000 */
[----:B------:R-:W-:Y:S02]  /*25f0*/  ISETP.LT.U32.AND P2, PT, R15, 0x131, P2 ;  /* 0x000001310f00780c */ /* 0x000fe40001741070 */
[----:B------:R-:W-:Y:S01]  /*2600*/  IADD3 R43, R30, R44, RZ ;  /* 0x0000002c1e2b7210 */ /* 0x000fe20007ffe0ff */
[----:B0-----:R-:W-:Y:S01]  /*2610*/  IMAD R41, R12, 0x121, R44 ;  /* 0x000001210c297824 */ /* 0x001fe200078e022c */
[----:B------:R-:W-:Y:S02]  /*2620*/  SEL R73, R73, RZ, P3 ;  /* 0x000000ff49497207 */ /* 0x000fe40001800000 */
[----:B------:R-:W-:Y:S01]  /*2630*/  SEL R52, R52, RZ, P3 ;  /* 0x000000ff34347207 */ /* 0x000fe20001800000 */
[----:B------:R-:W-:Y:S01]  /*2640*/  FADD R53, R53, R42 ;  /* 0x0000002a35357221 */ /* 0x000fe20000000000 */
[----:B------:R-:W-:Y:S01]  /*2650*/  IMAD.MOV.U32 R45, RZ, RZ, RZ ;  /* 0x000000ffff2d7224 */ /* 0x000fe200078e00ff */
[----:B------:R-:W-:Y:S01]  /*2660*/  MOV R17, RZ ;  /* 0x000000ff00117202 */ /* 0x000fe20000000f00 */
[----:B------:R-:W-:-:S04]  /*2670*/  IMAD.WIDE R42, R43, 0x4, R38 ;  /* 0x000000042b2a7825 */ /* 0x000fc800078e0226 */
[----:B------:R-:W-:Y:S01]  /*2680*/  FADD R23, R23, R73 ;  /* 0x0000004917177221 */ /* 0x000fe20000000000 */
[----:B------:R-:W-:Y:S01]  /*2690*/  FADD R55, R55, R52 ;  /* 0x0000003437377221 */ /* 0x000fe20000000000 */
[----:B------:R-:W-:Y:S01]  /*26a0*/  IADD3 R73, R28, R44, RZ ;  /* 0x0000002c1c497210 */ /* 0x000fe20007ffe0ff */
[--C-:B------:R-:W-:Y:S01]  /*26b0*/  IMAD.WIDE R40, R41, 0x4, R38.reuse ;  /* 0x0000000429287825 */ /* 0x100fe200078e0226 */
[----:B------:R-:W-:Y:S01]  /*26c0*/  HFMA2.MMA R52, -RZ, RZ, 0, 0 ;  /* 0x00000000ff347435 */ /* 0x000fe200000001ff */
[----:B------:R-:W4:Y:S04]  /*26d0*/  @P2 LDG.E.EL R45, desc[UR6][R42.64] ;  /* 0x000000062a2d2981 */ /* 0x000f28000c2e1900 */
[----:B------:R0:W5:Y:S02]  /*26e0*/  @P2 LDG.E.EL R17, desc[UR6][R40.64] ;  /* 0x0000000628112981 */ /* 0x000164000c2e1900 */
[----:B0-----:R-:W-:-:S05]  /*26f0*/  IMAD.WIDE R40, R73, 0x4, R38 ;  /* 0x0000000449287825 */ /* 0x001fca00078e0226 */
[----:B------:R0:W4:Y:S01]  /*2700*/  @P2 LDG.E.EL R52, desc[UR6][R40.64] ;  /* 0x0000000628342981 */ /* 0x000122000c2e1900 */
[----:B------:R-:W-:-:S05]  /*2710*/  SEL R76, R76, RZ, P3 ;  /* 0x000000ff4c4c7207 */ /* 0x000fca0001800000 */
[----:B------:R-:W-:Y:S01]  /*2720*/  FADD R77, R77, R76 ;  /* 0x0000004c4d4d7221 */ /* 0x000fe20000000000 */
[----:B------:R-:W-:Y:S02]  /*2730*/  SEL R76, R71, RZ, P3 ;  /* 0x000000ff474c7207 */ /* 0x000fe40001800000 */
[----:B------:R-:W-:-:S05]  /*2740*/  IADD3 R71, R5, R44, RZ ;  /* 0x0000002c05477210 */ /* 0x000fca0007ffe0ff */
[----:B------:R-:W-:Y:S01]  /*2750*/  IMAD.WIDE R42, R71, 0x4, R38 ;  /* 0x00000004472a7825 */ /* 0x000fe200078e0226 */
[----:B------:R-:W-:-:S05]  /*2760*/  SEL R71, R54, RZ, P3 ;  /* 0x000000ff36477207 */ /* 0x000fca0001800000 */
[----:B------:R-:W-:Y:S01]  /*2770*/  FADD R60, R60, R71 ;  /* 0x000000473c3c7221 */ /* 0x000fe20000000000 */
[----:B------:R-:W-:Y:S01]  /*2780*/  IADD3 R71, R22, R44, RZ ;  /* 0x0000002c16477210 */ /* 0x000fe20007ffe0ff */
[----:B------:R-:W-:-:S04]  /*2790*/  FADD R57, R57, R76 ;  /* 0x0000004c39397221 */ /* 0x000fc80000000000 */
[----:B0-----:R-:W-:Y:S01]  /*27a0*/  IMAD.WIDE R40, R71, 0x4, R38 ;  /* 0x0000000447287825 */ /* 0x001fe200078e0226 */
[----:B------:R-:W-:-:S03]  /*27b0*/  SEL R71, R56, RZ, P3 ;  /* 0x000000ff38477207 */ /* 0x000fc60001800000 */
[----:B------:R-:W-:Y:S02]  /*27c0*/  IMAD.MOV.U32 R76, RZ, RZ, RZ ;  /* 0x000000ffff4c7224 */ /* 0x000fe400078e00ff */
[----:B------:R-:W-:Y:S01]  /*27d0*/  FADD R62, R62, R71 ;  /* 0x000000473e3e7221 */ /* 0x000fe20000000000 */
[----:B------:R-:W-:-:S03]  /*27e0*/  IADD3 R71, R10, R44, RZ ;  /* 0x0000002c0a477210 */ /* 0x000fc60007ffe0ff */
[----:B------:R0:W5:Y:S01]  /*27f0*/  @P2 LDG.E.EL R76, desc[UR6][R42.64] ;  /* 0x000000062a4c2981 */ /* 0x000162000c2e1900 */
[----:B------:R-:W-:Y:S01]  /*2800*/  MOV R54, RZ ;  /* 0x000000ff00367202 */ /* 0x000fe20000000f00 */
[----:B------:R-:W-:-:S05]  /*2810*/  IMAD.MOV.U32 R56, RZ, RZ, RZ ;  /* 0x000000ffff387224 */ /* 0x000fca00078e00ff */
[----:B------:R1:W5:Y:S01]  /*2820*/  @P2 LDG.E.EL R54, desc[UR6][R40.64] ;  /* 0x0000000628362981 */ /* 0x000362000c2e1900 */
[----:B0-----:R-:W-:Y:S01]  /*2830*/  IMAD.WIDE R42, R71, 0x4, R38 ;  /* 0x00000004472a7825 */ /* 0x001fe200078e0226 */
[----:B------:R-:W-:Y:S02]  /*2840*/  SEL R71, R58, RZ, P3 ;  /* 0x000000ff3a477207 */ /* 0x000fe40001800000 */
[----:B---3--:R-:W-:Y:S02]  /*2850*/  SEL R59, R59, RZ, P3 ;  /* 0x000000ff3b3b7207 */ /* 0x008fe40001800000 */
[----:B------:R0:W3:Y:S01]  /*2860*/  @P2 LDG.E.EL R56, desc[UR6][R42.64] ;  /* 0x000000062a382981 */ /* 0x0000e2000c2e1900 */
[----:B------:R-:W-:Y:S01]  /*2870*/  FADD R64, R64, R71 ;  /* 0x0000004740407221 */ /* 0x000fe20000000000 */
[----:B------:R-:W-:Y:S01]  /*2880*/  IADD3 R71, R26, R44, RZ ;  /* 0x0000002c1a477210 */ /* 0x000fe20007ffe0ff */
[----:B------:R-:W-:-:S04]  /*2890*/  HFMA2.MMA R58, -RZ, RZ, 0, 0 ;  /* 0x00000000ff3a7435 */ /* 0x000fc800000001ff */
[----:B-1----:R-:W-:Y:S01]  /*28a0*/  IMAD.WIDE R40, R71, 0x4, R38 ;  /* 0x0000000447287825 */ /* 0x002fe200078e0226 */
[----:B------:R-:W-:-:S03]  /*28b0*/  IADD3 R71, R24, R44, RZ ;  /* 0x0000002c18477210 */ /* 0x000fc60007ffe0ff */
[----:B------:R-:W-:Y:S02]  /*28c0*/  FADD R66, R66, R59 ;  /* 0x0000003b42427221 */ /* 0x000fe40000000000 */
[----:B0-----:R-:W-:Y:S01]  /*28d0*/  IMAD.WIDE R42, R71, 0x4, R38 ;  /* 0x00000004472a7825 */ /* 0x001fe200078e0226 */
[----:B------:R-:W-:Y:S01]  /*28e0*/  IADD3 R71, R2, R44, RZ ;  /* 0x0000002c02477210 */ /* 0x000fe20007ffe0ff */
[----:B------:R0:W3:Y:S01]  /*28f0*/  @P2 LDG.E.EL R58, desc[UR6][R40.64] ;  /* 0x00000006283a2981 */ /* 0x0000e2000c2e1900 */
[----:B------:R-:W-:Y:S01]  /*2900*/  SEL R61, R61, RZ, P3 ;  /* 0x000000ff3d3d7207 */ /* 0x000fe20001800000 */
[----:B------:R-:W-:-:S04]  /*2910*/  IMAD.MOV.U32 R59, RZ, RZ, RZ ;  /* 0x000000ffff3b7224 */ /* 0x000fc800078e00ff */
[----:B------:R-:W-:Y:S01]  /*2920*/  FADD R68, R68, R61 ;  /* 0x0000003d44447221 */ /* 0x000fe20000000000 */
[----:B0-----:R-:W-:Y:S01]  /*2930*/  IMAD.WIDE R40, R71, 0x4, R38 ;  /* 0x0000000447287825 */ /* 0x001fe200078e0226 */
[----:B------:R-:W-:Y:S01]  /*2940*/  IADD3 R71, R16, R44, RZ ;  /* 0x0000002c10477210 */ /* 0x000fe20007ffe0ff */
[----:B------:R0:W3:Y:S01]  /*2950*/  @P2 LDG.E.EL R59, desc[UR6][R42.64] ;  /* 0x000000062a3b2981 */ /* 0x0000e2000c2e1900 */
[----:B------:R-:W-:-:S06]  /*2960*/  MOV R61, RZ ;  /* 0x000000ff003d7202 */ /* 0x000fcc0000000f00 */
[----:B------:R1:W3:Y:S01]  /*2970*/  @P2 LDG.E.EL R61, desc[UR6][R40.64] ;  /* 0x00000006283d2981 */ /* 0x0002e2000c2e1900 */
[----:B0-----:R-:W-:Y:S01]  /*2980*/  IMAD.WIDE R42, R71, 0x4, R38 ;  /* 0x00000004472a7825 */ /* 0x001fe200078e0226 */
[----:B------:R-:W-:-:S05]  /*2990*/  IADD3 R71, R20, R44, RZ ;  /* 0x0000002c14477210 */ /* 0x000fca0007ffe0ff */
[----:B-1----:R-:W-:Y:S01]  /*29a0*/  IMAD.WIDE R40, R71, 0x4, R38 ;  /* 0x0000000447287825 */ /* 0x002fe200078e0226 */
[----:B------:R-:W-:Y:S02]  /*29b0*/  IADD3 R71, R18, R44, RZ ;  /* 0x0000002c12477210 */ /* 0x000fe40007ffe0ff */
[----:B------:R-:W-:Y:S02]  /*29c0*/  IADD3 R73, R8, R44, RZ ;  /* 0x0000002c08497210 */ /* 0x000fe40007ffe0ff */
[----:B------:R-:W-:Y:S02]  /*29d0*/  ISETP.LT.U32.AND P1, PT, R15, 0x131, P1 ;  /* 0x000001310f00780c */ /* 0x000fe40000f21070 */
[----:B--2---:R-:W-:-:S05]  /*29e0*/  SEL R63, R63, RZ, P3 ;  /* 0x000000ff3f3f7207 */ /* 0x004fca0001800000 */
[----:B------:R-:W-:Y:S01]  /*29f0*/  FADD R70, R70, R63 ;  /* 0x0000003f46467221 */ /* 0x000fe20000000000 */
[----:B------:R-:W-:-:S06]  /*2a00*/  IMAD.MOV.U32 R63, RZ, RZ, RZ ;  /* 0x000000ffff3f7224 */ /* 0x000fcc00078e00ff */
[----:B------:R0:W2:Y:S01]  /*2a10*/  @P2 LDG.E.EL R63, desc[UR6][R42.64] ;  /* 0x000000062a3f2981 */ /* 0x0000a2000c2e1900 */
[----:B------:R-:W-:-:S05]  /*2a20*/  SEL R65, R65, RZ, P3 ;  /* 0x000000ff41417207 */ /* 0x000fca0001800000 */
[----:B------:R-:W-:Y:S01]  /*2a30*/  FADD R72, R72, R65 ;  /* 0x0000004148487221 */ /* 0x000fe20000000000 */
[----:B------:R-:W-:Y:S01]  /*2a40*/  HFMA2.MMA R65, -RZ, RZ, 0, 0 ;  /* 0x00000000ff417435 */ /* 0x000fe200000001ff */
[----:B------:R-:W-:Y:S01]  /*2a50*/  SEL R67, R67, RZ, P3 ;  /* 0x000000ff43437207 */ /* 0x000fe20001800000 */
[----:B0-----:R-:W-:Y:S01]  /*2a60*/  IMAD.WIDE R42, R71, 0x4, R38 ;  /* 0x00000004472a7825 */ /* 0x001fe200078e0226 */
[----:B------:R-:W-:-:S03]  /*2a70*/  IADD3 R71, R34, R44, RZ ;  /* 0x0000002c22477210 */ /* 0x000fc60007ffe0ff */
[----:B------:R-:W-:Y:S01]  /*2a80*/  FADD R74, R74, R67 ;  /* 0x000000434a4a7221 */ /* 0x000fe20000000000 */
[----:B------:R-:W-:-:S03]  /*2a90*/  IMAD.MOV.U32 R67, RZ, RZ, RZ ;  /* 0x000000ffff437224 */ /* 0x000fc600078e00ff */
[----:B------:R0:W2:Y:S04]  /*2aa0*/  @P2 LDG.E.EL R65, desc[UR6][R40.64] ;  /* 0x0000000628412981 */ /* 0x0000a8000c2e1900 */
[----:B------:R1:W2:Y:S01]  /*2ab0*/  @P2 LDG.E.EL R67, desc[UR6][R42.64] ;  /* 0x000000062a432981 */ /* 0x0002a2000c2e1900 */
[----:B------:R-:W-:Y:S01]  /*2ac0*/  SEL R69, R69, RZ, P3 ;  /* 0x000000ff45457207 */ /* 0x000fe20001800000 */
[----:B0-----:R-:W-:-:S04]  /*2ad0*/  IMAD.WIDE R40, R71, 0x4, R38 ;  /* 0x0000000447287825 */ /* 0x001fc800078e0226 */
[----:B------:R-:W-:Y:S01]  /*2ae0*/  FADD R75, R75, R69 ;  /* 0x000000454b4b7221 */ /* 0x000fe20000000000 */
[----:B------:R-:W-:Y:S02]  /*2af0*/  MOV R69, RZ ;  /* 0x000000ff00457202 */ /* 0x000fe40000000f00 */
[----:B-1----:R-:W-:-:S04]  /*2b00*/  IADD3 R43, R11, R44, RZ ;  /* 0x0000002c0b2b7210 */ /* 0x002fc80007ffe0ff */
[----:B------:R0:W2:Y:S01]  /*2b10*/  @P2 LDG.E.EL R69, desc[UR6][R40.64] ;  /* 0x0000000628452981 */ /* 0x0000a2000c2e1900 */
[----:B------:R-:W-:Y:S02]  /*2b20*/  IMAD.MOV.U32 R71, RZ, RZ, RZ ;  /* 0x000000ffff477224 */ /* 0x000fe400078e00ff */
[----:B------:R-:W-:-:S04]  /*2b30*/  IMAD.WIDE R42, R43, 0x4, R38 ;  /* 0x000000042b2a7825 */ /* 0x000fc800078e0226 */
        /* <DEDUP_REMOVED lines=8> */
[----:B----4-:R-:W-:Y:S02]  /*2bc0*/  SEL R45, R45, RZ, P2 ;  /* 0x000000ff2d2d7207 */ /* 0x010fe40001000000 */
[----:B------:R-:W-:-:S03]  /*2bd0*/  SEL R52, R52, RZ, P2 ;  /* 0x000000ff34347207 */ /* 0x000fc60001000000 */
[----:B------:R-:W-:Y:S01]  /*2be0*/  FADD R25, R25, R45 ;  /* 0x0000002d19197221 */ /* 0x000fe20000000000 */
[----:B------:R-:W-:Y:S01]  /*2bf0*/  IADD3 R45, R13, 0x11, RZ ;  /* 0x000000110d2d7810 */ /* 0x000fe20007ffe0ff */
[----:B------:R-:W-:Y:S01]  /*2c00*/  FADD R23, R23, R52 ;  /* 0x0000003417177221 */ /* 0x000fe20000000000 */
[----:B------:R-:W-:-:S03]  /*2c10*/  MOV R52, RZ ;  /* 0x000000ff00347202 */ /* 0x000fc60000000f00 */
[----:B0-----:R-:W-:-:S04]  /*2c20*/  IMAD R41, R12, 0x121, R45 ;  /* 0x000001210c297824 */ /* 0x001fc800078e022d */
[----:B------:R-:W-:-:S05]  /*2c30*/  IMAD.WIDE R40, R41, 0x4, R38 ;  /* 0x0000000429287825 */ /* 0x000fca00078e0226 */
[----:B------:R0:W4:Y:S01]  /*2c40*/  @P1 LDG.E.EL R52, desc[UR6][R40.64] ;  /* 0x0000000628341981 */ /* 0x000122000c2e1900 */
[----:B-----5:R-:W-:Y:S02]  /*2c50*/  SEL R17, R17, RZ, P2 ;  /* 0x000000ff11117207 */ /* 0x020fe40001000000 */
[----:B------:R-:W-:-:S03]  /*2c60*/  IADD3 R43, R30, R45, RZ ;  /* 0x0000002d1e2b7210 */ /* 0x000fc60007ffe0ff */
[----:B------:R-:W-:Y:S01]  /*2c70*/  FADD R17, R77, R17 ;  /* 0x000000114d117221 */ /* 0x000fe20000000000 */
[----:B------:R-:W-:Y:S01]  /*2c80*/  IADD3 R77, R28, R45, RZ ;  /* 0x0000002d1c4d7210 */ /* 0x000fe20007ffe0ff */
[----:B------:R-:W-:Y:S01]  /*2c90*/  IMAD.WIDE R42, R43, 0x4, R38 ;  /* 0x000000042b2a7825 */ /* 0x000fe200078e0226 */
[----:B------:R-:W-:-:S03]  /*2ca0*/  SEL R54, R54, RZ, P2 ;  /* 0x000000ff36367207 */ /* 0x000fc60001000000 */
[----:B0-----:R-:W-:Y:S01]  /*2cb0*/  IMAD.WIDE R40, R77, 0x4, R38 ;  /* 0x000000044d287825 */ /* 0x001fe200078e0226 */
[----:B------:R-:W-:-:S03]  /*2cc0*/  IADD3 R77, R5, R45, RZ ;  /* 0x0000002d054d7210 */ /* 0x000fc60007ffe0ff */
[----:B------:R-:W-:Y:S01]  /*2cd0*/  FADD R53, R53, R54 ;  /* 0x0000003635357221 */ /* 0x000fe20000000000 */
[----:B---3--:R-:W-:Y:S01]  /*2ce0*/  SEL R56, R56, RZ, P2 ;  /* 0x000000ff38387207 */ /* 0x008fe20001000000 */
[----:B------:R-:W-:-:S04]  /*2cf0*/  IMAD.MOV.U32 R54, RZ, RZ, RZ ;  /* 0x000000ffff367224 */ /* 0x000fc800078e00ff */
[----:B------:R-:W-:Y:S01]  /*2d00*/  FADD R55, R55, R56 ;  /* 0x0000003837377221 */ /* 0x000fe20000000000 */
[----:B------:R-:W-:Y:S01]  /*2d10*/  HFMA2.MMA R56, -RZ, RZ, 0, 0 ;  /* 0x00000000ff387435 */ /* 0x000fe200000001ff */
[----:B------:R0:W3:Y:S01]  /*2d20*/  @P1 LDG.E.EL R54, desc[UR6][R42.64] ;  /* 0x000000062a361981 */ /* 0x0000e2000c2e1900 */
[----:B------:R-:W-:-:S08]  /*2d30*/  SEL R58, R58, RZ, P2 ;  /* 0x000000ff3a3a7207 */ /* 0x000fd00001000000 */
[----:B------:R1:W5:Y:S01]  /*2d40*/  @P1 LDG.E.EL R56, desc[UR6][R40.64] ;  /* 0x0000000628381981 */ /* 0x000362000c2e1900 */
[----:B0-----:R-:W-:Y:S01]  /*2d50*/  IMAD.WIDE R42, R77, 0x4, R38 ;  /* 0x000000044d2a7825 */ /* 0x001fe200078e0226 */
[----:B------:R-:W-:-:S03]  /*2d60*/  IADD3 R77, R22, R45, RZ ;  /* 0x0000002d164d7210 */ /* 0x000fc60007ffe0ff */
[----:B------:R-:W-:Y:S01]  /*2d70*/  FADD R57, R57, R58 ;  /* 0x0000003a39397221 */ /* 0x000fe20000000000 */
[----:B------:R-:W-:Y:S02]  /*2d80*/  IMAD.MOV.U32 R58, RZ, RZ, RZ ;  /* 0x000000ffff3a7224 */ /* 0x000fe400078e00ff */
[----:B-1----:R-:W-:Y:S01]  /*2d90*/  IMAD.WIDE R40, R77, 0x4, R38 ;  /* 0x000000044d287825 */ /* 0x002fe200078e0226 */
[----:B------:R-:W-:-:S03]  /*2da0*/  SEL R59, R59, RZ, P2 ;  /* 0x000000ff3b3b7207 */ /* 0x000fc60001000000 */
[----:B------:R0:W3:Y:S01]  /*2db0*/  @P1 LDG.E.EL R58, desc[UR6][R42.64] ;  /* 0x000000062a3a1981 */ /* 0x0000e2000c2e1900 */
[----:B------:R-:W-:Y:S01]  /*2dc0*/  IADD3 R77, R10, R45, RZ ;  /* 0x0000002d0a4d7210 */ /* 0x000fe20007ffe0ff */
[----:B------:R-:W-:Y:S01]  /*2dd0*/  FADD R59, R60, R59 ;  /* 0x0000003b3c3b7221 */ /* 0x000fe20000000000 */
[----:B------:R-:W-:Y:S02]  /*2de0*/  MOV R60, RZ ;  /* 0x000000ff003c7202 */ /* 0x000fe40000000f00 */
[----:B------:R-:W-:Y:S01]  /*2df0*/  SEL R61, R61, RZ, P2 ;  /* 0x000000ff3d3d7207 */ /* 0x000fe20001000000 */
[----:B0-----:R-:W-:Y:S01]  /*2e00*/  IMAD.WIDE R42, R77, 0x4, R38 ;  /* 0x000000044d2a7825 */ /* 0x001fe200078e0226 */
[----:B------:R-:W-:-:S03]  /*2e10*/  IADD3 R77, R26, R45, RZ ;  /* 0x0000002d1a4d7210 */ /* 0x000fc60007ffe0ff */
[----:B------:R-:W-:Y:S01]  /*2e20*/  FADD R61, R62, R61 ;  /* 0x0000003d3e3d7221 */ /* 0x000fe20000000000 */
[----:B------:R0:W3:Y:S01]  /*2e30*/  @P1 LDG.E.EL R60, desc[UR6][R40.64] ;  /* 0x00000006283c1981 */ /* 0x0000e2000c2e1900 */
[----:B------:R-:W-:-:S06]  /*2e40*/  IMAD.MOV.U32 R62, RZ, RZ, RZ ;  /* 0x000000ffff3e7224 */ /* 0x000fcc00078e00ff */
[----:B------:R1:W3:Y:S01]  /*2e50*/  @P1 LDG.E.EL R62, desc[UR6][R42.64] ;  /* 0x000000062a3e1981 */ /* 0x0002e2000c2e1900 */
[----:B0-----:R-:W-:Y:S01]  /*2e60*/  IMAD.WIDE R40, R77, 0x4, R38 ;  /* 0x000000044d287825 */ /* 0x001fe200078e0226 */
[----:B------:R-:W-:-:S05]  /*2e70*/  IADD3 R77, R24, R45, RZ ;  /* 0x0000002d184d7210 */ /* 0x000fca0007ffe0ff */
[----:B-1----:R-:W-:Y:S01]  /*2e80*/  IMAD.WIDE R42, R77, 0x4, R38 ;  /* 0x000000044d2a7825 */ /* 0x002fe200078e0226 */
[----:B------:R-:W-:Y:S02]  /*2e90*/  IADD3 R77, R2, R45, RZ ;  /* 0x0000002d024d7210 */ /* 0x000fe40007ffe0ff */
[----:B------:R-:W-:-:S05]  /*2ea0*/  SEL R76, R76, RZ, P2 ;  /* 0x000000ff4c4c7207 */ /* 0x000fca0001000000 */
[----:B------:R-:W-:Y:S01]  /*2eb0*/  FADD R21, R21, R76 ;  /* 0x0000004c15157221 */ /* 0x000fe20000000000 */
[----:B------:R-:W-:Y:S02]  /*2ec0*/  MOV R76, RZ ;  /* 0x000000ff004c7202 */ /* 0x000fe40000000f00 */
[----:B------:R-:W-:Y:S02]  /*2ed0*/  ISETP.LT.U32.AND P0, PT, R15, 0x131, !P0 ;  /* 0x000001310f00780c */ /* 0x000fe40004701070 */
[----:B--2---:R-:W-:-:S05]  /*2ee0*/  SEL R63, R63, RZ, P2 ;  /* 0x000000ff3f3f7207 */ /* 0x004fca0001000000 */
[----:B------:R-:W-:Y:S01]  /*2ef0*/  FADD R63, R64, R63 ;  /* 0x0000003f403f7221 */ /* 0x000fe20000000000 */
[----:B------:R-:W-:-:S10]  /*2f00*/  HFMA2.MMA R64, -RZ, RZ, 0, 0 ;  /* 0x00000000ff407435 */ /* 0x000fd400000001ff */
[----:B------:R0:W2:Y:S01]  /*2f10*/  @P1 LDG.E.EL R64, desc[UR6][R40.64] ;  /* 0x0000000628401981 */ /* 0x0000a2000c2e1900 */
[----:B------:R-:W-:Y:S02]  /*2f20*/  SEL R65, R65, RZ, P2 ;  /* 0x000000ff41417207 */ /* 0x000fe40001000000 */
[----:B------:R-:W-:-:S03]  /*2f30*/  SEL R67, R67, RZ, P2 ;  /* 0x000000ff43437207 */ /* 0x000fc60001000000 */
[----:B------:R-:W-:Y:S01]  /*2f40*/  FADD R65, R66, R65 ;  /* 0x0000004142417221 */ /* 0x000fe20000000000 */
[----:B------:R-:W-:Y:S02]  /*2f50*/  IMAD.MOV.U32 R66, RZ, RZ, RZ ;  /* 0x000000ffff427224 */ /* 0x000fe400078e00ff */
[----:B0-----:R-:W-:Y:S01]  /*2f60*/  IMAD.WIDE R40, R77, 0x4, R38 ;  /* 0x000000044d287825 */ /* 0x001fe200078e0226 */
[----:B------:R-:W-:-:S03]  /*2f70*/  IADD3 R77, R16, R45, RZ ;  /* 0x0000002d104d7210 */ /* 0x000fc60007ffe0ff */
[----:B------:R-:W-:Y:S01]  /*2f80*/  FADD R67, R68, R67 ;  /* 0x0000004344437221 */ /* 0x000fe20000000000 */
[----:B------:R-:W-:Y:S01]  /*2f90*/  MOV R68, RZ ;  /* 0x000000ff00447202 */ /* 0x000fe20000000f00 */
[----:B------:R0:W2:Y:S05]  /*2fa0*/  @P1 LDG.E.EL R66, desc[UR6][R42.64] ;  /* 0x000000062a421981 */ /* 0x0000aa000c2e1900 */
[----:B------:R1:W2:Y:S01]  /*2fb0*/  @P1 LDG.E.EL R68, desc[UR6][R40.64] ;  /* 0x0000000628441981 */ /* 0x0002a2000c2e1900 */
[----:B------:R-:W-:Y:S01]  /*2fc0*/  SEL R69, R69, RZ, P2 ;  /* 0x000000ff45457207 */ /* 0x000fe20001000000 */
[----:B0-----:R-:W-:Y:S01]  /*2fd0*/  IMAD.WIDE R42, R77, 0x4, R38 ;  /* 0x000000044d2a7825 */ /* 0x001fe200078e0226 */
[----:B------:R-:W-:-:S03]  /*2fe0*/  IADD3 R77, R20, R45, RZ ;  /* 0x0000002d144d7210 */ /* 0x000fc60007ffe0ff */
[----:B------:R-:W-:Y:S01]  /*2ff0*/  FADD R69, R70, R69 ;  /* 0x0000004546457221 */ /* 0x000fe20000000000 */
[----:B------:R-:W-:Y:S02]  /*3000*/  IMAD.MOV.U32 R70, RZ, RZ, RZ ;  /* 0x000000ffff467224 */ /* 0x000fe400078e00ff */
[----:B-1----:R-:W-:Y:S01]  /*3010*/  IMAD.WIDE R40, R77, 0x4, R38 ;  /* 0x000000044d287825 */ /* 0x002fe200078e0226 */
[----:B------:R-:W-:-:S03]  /*3020*/  IADD3 R77, R18, R45, RZ ;  /* 0x0000002d124d7210 */ /* 0x000fc60007ffe0ff */
[----:B------:R0:W2:Y:S01]  /*3030*/  @P1 LDG.E.EL R70, desc[UR6][R42.64] ;  /* 0x000000062a461981 */ /* 0x0000a2000c2e1900 */
[----:B------:R-:W-:-:S05]  /*3040*/  SEL R71, R71, RZ, P2 ;  /* 0x000000ff47477207 */ /* 0x000fca0001000000 */
[----:B------:R-:W-:Y:S01]  /*3050*/  FADD R71, R72, R71 ;  /* 0x0000004748477221 */ /* 0x000fe20000000000 */
[----:B------:R-:W-:Y:S01]  /*3060*/  HFMA2.MMA R72, -RZ, RZ, 0, 0 ;  /* 0x00000000ff487435 */ /* 0x000fe200000001ff */
[----:B0-----:R-:W-:Y:S01]  /*3070*/  IMAD.WIDE R42, R77, 0x4, R38 ;  /* 0x000000044d2a7825 */ /* 0x001fe200078e0226 */
[----:B------:R-:W-:Y:S02]  /*3080*/  IADD3 R77, R34, R45, RZ ;  /* 0x0000002d224d7210 */ /* 0x000fe40007ffe0ff */
[----:B------:R-:W-:-:S06]  /*3090*/  SEL R73, R73, RZ, P2 ;  /* 0x000000ff49497207 */ /* 0x000fcc0001000000 */
[----:B------:R0:W2:Y:S01]  /*30a0*/  @P1 LDG.E.EL R72, desc[UR6][R40.64] ;  /* 0x0000000628481981 */ /* 0x0000a2000c2e1900 */
[----:B------:R-:W-:Y:S01]  /*30b0*/  FADD R73, R74, R73 ;  /* 0x000000494a497221 */ /* 0x000fe20000000000 */
[----:B------:R-:W-:Y:S01]  /*30c0*/  SEL R44, R44, RZ, P2 ;  /* 0x000000ff2c2c7207 */ /* 0x000fe20001000000 */
[----:B0-----:R-:W-:-:S04]  /*30d0*/  IMAD.WIDE R40, R77, 0x4, R38 ;  /* 0x000000044d287825 */ /* 0x001fc800078e0226 */
[----:B------:R-:W-:Y:S01]  /*30e0*/  FADD R75, R75, R44 ;  /* 0x0000002c4b4b7221 */ /* 0x000fe20000000000 */
[----:B------:R-:W-:Y:S01]  /*30f0*/  IADD3 R44, R8, R45, RZ ;  /* 0x0000002d082c7210 */ /* 0x000fe20007ffe0ff */
[----:B------:R-:W-:Y:S01]  /*3100*/  IMAD.MOV.U32 R74, RZ, RZ, RZ ;  /* 0x000000ffff4a7224 */ /* 0x000fe200078e00ff */
[----:B------:R0:W2:Y:S01]  /*3110*/  @P1 LDG.E.EL R76, desc[UR6][R40.64] ;  /* 0x00000006284c1981 */ /* 0x0000a2000c2e1900 */
[----:B------:R-:W-:-:S04]  /*3120*/  IMAD.MOV.U32 R77, RZ, RZ, RZ ;  /* 0x000000ffff4d7224 */ /* 0x000fc800078e00ff */
[----:B------:R1:W2:Y:S01]  /*3130*/  @P1 LDG.E.EL R74, desc[UR6][R42.64] ;  /* 0x000000062a4a1981 */ /* 0x0002a2000c2e1900 */
[----:B0-----:R-:W-:-:S05]  /*3140*/  IMAD.WIDE R40, R44, 0x4, R38 ;  /* 0x000000042c287825 */ /* 0x001fca00078e0226 */
[----:B------:R0:W2:Y:S01]  /*3150*/  @P1 LDG.E.EL R77, desc[UR6][R40.64] ;  /* 0x00000006284d1981 */ /* 0x0000a2000c2e1900 */
[----:B-1----:R-:W-:Y:S02]  /*3160*/  IADD3 R43, R11, R45, RZ ;  /* 0x0000002d0b2b7210 */ /* 0x002fe40007ffe0ff */
[----:B------:R-:W-:Y:S01]  /*3170*/  IADD3 R45, R32, R45, RZ ;  /* 0x0000002d202d7210 */ /* 0x000fe20007ffe0ff */
[----:B0-----:R-:W-:Y:S02]  /*3180*/  HFMA2.MMA R40, -RZ, RZ, 0, 0 ;  /* 0x00000000ff287435 */ /* 0x001fe400000001ff */
[----:B------:R-:W-:Y:S01]  /*3190*/  IMAD.WIDE R42, R43, 0x4, R38 ;  /* 0x000000042b2a7825 */ /* 0x000fe200078e0226 */
[----:B------:R-:W-:-:S03]  /*31a0*/  IADD3 R41, R13, 0x12, RZ ;  /* 0x000000120d297810 */ /* 0x000fc60007ffe0ff */
[----:B------:R-:W-:-:S04]  /*31b0*/  IMAD.WIDE R44, R45, 0x4, R38 ;  /* 0x000000042d2c7825 */ /* 0x000fc800078e0226 */
[----:B------:R0:W2:Y:S01]  /*31c0*/  @P1 LDG.E.EL R40, desc[UR6][R42.64] ;  /* 0x000000062a281981 */ /* 0x0000a2000c2e1900 */
[----:B------:R-:W-:Y:S02]  /*31d0*/  IMAD R12, R12, 0x121, R41 ;  /* 0x000001210c0c7824 */ /* 0x000fe400078e0229 */
[----:B0-----:R-:W-:-:S06]  /*31e0*/  IMAD.MOV.U32 R42, RZ, RZ, RZ ;  /* 0x000000ffff2a7224 */ /* 0x001fcc00078e00ff */
[----:B------:R4:W2:Y:S01]  /*31f0*/  @P1 LDG.E.EL R42, desc[UR6][R44.64] ;  /* 0x000000062c2a1981 */ /* 0x0008a2000c2e1900 */
[----:B------:R-:W-:Y:S02]  /*3200*/  IADD3 R30, R30, R41, RZ ;  /* 0x000000291e1e7210 */ /* 0x000fe40007ffe0ff */
[----:B----4-:R-:W-:Y:S02]  /*3210*/  SEL R44, R52, RZ, P1 ;  /* 0x000000ff342c7207 */ /* 0x010fe40000800000 */
[----:B------:R-:W-:Y:S02]  /*3220*/  IADD3 R45, R2, R41, RZ ;  /* 0x00000029022d7210 */ /* 0x000fe40007ffe0ff */
[----:B------:R-:W-:Y:S01]  /*3230*/  IADD3 R2, R16, R41, RZ ;  /* 0x0000002910027210 */ /* 0x000fe20007ffe0ff */
[----:B------:R-:W-:Y:S01]  /*3240*/  FADD R44, R17, R44 ;  /* 0x0000002c112c7221 */ /* 0x000fe20000000000 */
[----:B------:R-:W-:Y:S01]  /*3250*/  IMAD.WIDE R16, R12, 0x4, R38 ;  /* 0x000000040c107825 */ /* 0x000fe200078e0226 */
[----:B------:R-:W-:Y:S01]  /*3260*/  HFMA2.MMA R12, -RZ, RZ, 0, 0 ;  /* 0x00000000ff0c7435 */ /* 0x000fe200000001ff */
[----:B------:R-:W-:-:S02]  /*3270*/  IADD3 R15, R28, R41, RZ ;  /* 0x000000291c0f7210 */ /* 0x000fc40007ffe0ff */
[----:B------:R-:W-:Y:S01]  /*3280*/  IADD3 R43, R22, R41, RZ ;  /* 0x00000029162b7210 */ /* 0x000fe20007ffe0ff */
[--C-:B------:R-:W-:Y:S01]  /*3290*/  IMAD.IADD R5, R5, 0x1, R41.reuse ;  /* 0x0000000105057824 */ /* 0x100fe200078e0229 */
[----:B------:R-:W-:Y:S01]  /*32a0*/  IADD3 R22, R10, R41, RZ ;  /* 0x000000290a167210 */ /* 0x000fe20007ffe0ff */
[--C-:B------:R-:W-:Y:S01]  /*32b0*/  IMAD.IADD R24, R24, 0x1, R41.reuse ;  /* 0x0000000118187824 */ /* 0x100fe200078e0229 */
[----:B------:R-:W-:Y:S01]  /*32c0*/  IADD3 R26, R26, R41, RZ ;  /* 0x000000291a1a7210 */ /* 0x000fe20007ffe0ff */
[----:B------:R-:W-:Y:S01]  /*32d0*/  IMAD.IADD R18, R18, 0x1, R41 ;  /* 0x0000000112127824 */ /* 0x000fe200078e0229 */
[----:B------:R-:W-:Y:S02]  /*32e0*/  IADD3 R20, R20, R41, RZ ;  /* 0x0000002914147210 */ /* 0x000fe40007ffe0ff */
[----:B------:R-:W-:Y:S02]  /*32f0*/  IADD3 R34, R34, R41, RZ ;  /* 0x0000002922227210 */ /* 0x000fe40007ffe0ff */
[----:B------:R-:W-:-:S02]  /*3300*/  IADD3 R8, R8, R41, RZ ;  /* 0x0000002908087210 */ /* 0x000fc40007ffe0ff */
[----:B------:R-:W-:Y:S01]  /*3310*/  IADD3 R28, R11, R41, RZ ;  /* 0x000000290b1c7210 */ /* 0x000fe20007ffe0ff */
[----:B------:R-:W-:Y:S01]  /*3320*/  IMAD.IADD R41, R32, 0x1, R41 ;  /* 0x0000000120297824 */ /* 0x000fe200078e0229 */
[----:B------:R-:W-:Y:S01]  /*3330*/  MOV R32, RZ ;  /* 0x000000ff00207202 */ /* 0x000fe20000000f00 */
[----:B------:R-:W-:Y:S01]  /*3340*/  IMAD.WIDE R10, R30, 0x4, R38 ;  /* 0x000000041e0a7825 */ /* 0x000fe200078e0226 */
[----:B------:R-:W-:-:S04]  /*3350*/  MOV R30, RZ ;  /* 0x000000ff001e7202 */ /* 0x000fc80000000f00 */
[----:B------:R0:W4:Y:S04]  /*3360*/  @P0 LDG.E.EL R12, desc[UR6][R10.64] ;  /* 0x000000060a0c0981 */ /* 0x000128000c2e1900 */
[----:B------:R1:W2:Y:S01]  /*3370*/  @P0 LDG.E.EL R32, desc[UR6][R16.64] ;  /* 0x0000000610200981 */ /* 0x0002a2000c2e1900 */
[----:B0-----:R-:W-:-:S04]  /*3380*/  IMAD.WIDE R10, R15, 0x4, R38 ;  /* 0x000000040f0a7825 */ /* 0x001fc800078e0226 */
[----:B------:R-:W-:Y:S01]  /*3390*/  IMAD.MOV.U32 R15, RZ, RZ, RZ ;  /* 0x000000ffff0f7224 */ /* 0x000fe200078e00ff */
[----:B------:R0:W5:Y:S01]  /*33a0*/  @P0 LDG.E.EL R30, desc[UR6][R10.64] ;  /* 0x000000060a1e0981 */ /* 0x000162000c2e1900 */
[----:B-1----:R-:W-:Y:S01]  /*33b0*/  IMAD.WIDE R16, R5, 0x4, R38 ;  /* 0x0000000405107825 */ /* 0x002fe200078e0226 */
[----:B------:R-:W-:-:S04]  /*33c0*/  HFMA2.MMA R5, -RZ, RZ, 0, 0 ;  /* 0x00000000ff057435 */ /* 0x000fc800000001ff */
[----:B------:R1:W5:Y:S01]  /*33d0*/  @P0 LDG.E.EL R15, desc[UR6][R16.64] ;  /* 0x00000006100f0981 */ /* 0x000362000c2e1900 */
[----:B0-----:R-:W-:-:S04]  /*33e0*/  IMAD.WIDE R10, R22, 0x4, R38 ;  /* 0x00000004160a7825 */ /* 0x001fc800078e0226 */
[----:B-1----:R-:W-:Y:S01]  /*33f0*/  IMAD.WIDE R16, R43, 0x4, R38 ;  /* 0x000000042b107825 */ /* 0x002fe200078e0226 */
[----:B------:R-:W-:Y:S01]  /*3400*/  MOV R43, RZ ;  /* 0x000000ff002b7202 */ /* 0x000fe20000000f00 */
[----:B------:R-:W-:-:S03]  /*3410*/  HFMA2.MMA R22, -RZ, RZ, 0, 0 ;  /* 0x00000000ff167435 */ /* 0x000fc600000001ff */
[----:B------:R0:W5:Y:S04]  /*3420*/  @P0 LDG.E.EL R5, desc[UR6][R16.64] ;  /* 0x0000000610050981 */ /* 0x000168000c2e1900 */
[----:B------:R1:W5:Y:S01]  /*3430*/  @P0 LDG.E.EL R43, desc[UR6][R10.64] ;  /* 0x000000060a2b0981 */ /* 0x000362000c2e1900 */
[----:B0-----:R-:W-:-:S04]  /*3440*/  IMAD.WIDE R16, R24, 0x4, R38 ;  /* 0x0000000418107825 */ /* 0x001fc800078e0226 */
[----:B-1----:R-:W-:-:S04]  /*3450*/  IMAD.WIDE R10, R26, 0x4, R38 ;  /* 0x000000041a0a7825 */ /* 0x002fc800078e0226 */
[----:B------:R-:W-:Y:S01]  /*3460*/  IMAD.MOV.U32 R26, RZ, RZ, RZ ;  /* 0x000000ffff1a7224 */ /* 0x000fe200078e00ff */
[----:B------:R-:W5:Y:S05]  /*3470*/  @P0 LDG.E.EL R22, desc[UR6][R10.64] ;  /* 0x000000060a160981 */ /* 0x000f6a000c2e1900 */
[----:B------:R0:W5:Y:S01]  /*3480*/  @P0 LDG.E.EL R26, desc[UR6][R16.64] ;  /* 0x00000006101a0981 */ /* 0x000162000c2e1900 */
[----:B------:R-:W-:Y:S01]  /*3490*/  MOV R24, RZ ;  /* 0x000000ff00187202 */ /* 0x000fe20000000f00 */
[----:B0-----:R-:W-:Y:S01]  /*34a0*/  IMAD.WIDE R16, R45, 0x4, R38 ;  /* 0x000000042d107825 */ /* 0x001fe200078e0226 */
[----:B------:R-:W-:-:S03]  /*34b0*/  HFMA2.MMA R45, -RZ, RZ, 0, 0 ;  /* 0x00000000ff2d7435 */ /* 0x000fc600000001ff */
[----:B------:R-:W-:Y:S01]  /*34c0*/  IMAD.WIDE R10, R2, 0x4, R38 ;  /* 0x00000004020a7825 */ /* 0x000fe200078e0226 */
[----:B------:R0:W5:Y:S01]  /*34d0*/  @P0 LDG.E.EL R24, desc[UR6][R16.64] ;  /* 0x0000000610180981 */ /* 0x000162000c2e1900 */
[----:B------:R-:W-:-:S05]  /*34e0*/  MOV R2, RZ ;  /* 0x000000ff00027202 */ /* 0x000fca0000000f00 */
[----:B------:R1:W5:Y:S01]  /*34f0*/  @P0 LDG.E.EL R45, desc[UR6][R10.64] ;  /* 0x000000060a2d0981 */ /* 0x000362000c2e1900 */
[----:B0-----:R-:W-:-:S04]  /*3500*/  IMAD.WIDE R16, R18, 0x4, R38 ;  /* 0x0000000412107825 */ /* 0x001fc800078e0226 */
[----:B-1----:R-:W-:-:S04]  /*3510*/  IMAD.WIDE R10, R20, 0x4, R38 ;  /* 0x00000004140a7825 */ /* 0x002fc800078e0226 */
[----:B------:R-:W-:Y:S01]  /*3520*/  IMAD.MOV.U32 R20, RZ, RZ, RZ ;  /* 0x000000ffff147224 */ /* 0x000fe200078e00ff */
[----:B------:R-:W-:Y:S01]  /*3530*/  HFMA2.MMA R18, -RZ, RZ, 0, 0 ;  /* 0x00000000ff127435 */ /* 0x000fe200000001ff */
[----:B------:R0:W5:Y:S04]  /*3540*/  @P0 LDG.E.EL R2, desc[UR6][R10.64] ;  /* 0x000000060a020981 */ /* 0x000168000c2e1900 */
[----:B------:R1:W5:Y:S01]  /*3550*/  @P0 LDG.E.EL R20, desc[UR6][R16.64] ;  /* 0x0000000610140981 */ /* 0x000362000c2e1900 */
[----:B0-----:R-:W-:-:S04]  /*3560*/  IMAD.WIDE R10, R8, 0x4, R38 ;  /* 0x00000004080a7825 */ /* 0x001fc800078e0226 */
[----:B-1----:R-:W-:Y:S01]  /*3570*/  IMAD.WIDE R16, R34, 0x4, R38 ;  /* 0x0000000422107825 */ /* 0x002fe200078e0226 */
[----:B------:R-:W-:Y:S01]  /*3580*/  MOV R34, RZ ;  /* 0x000000ff00227202 */ /* 0x000fe20000000f00 */
[----:B------:R-:W-:-:S03]  /*3590*/  HFMA2.MMA R8, -RZ, RZ, 0, 0 ;  /* 0x00000000ff087435 */ /* 0x000fc600000001ff */
[----:B------:R-:W5:Y:S04]  /*35a0*/  @P0 LDG.E.EL R18, desc[UR6][R16.64] ;  /* 0x0000000610120981 */ /* 0x000f68000c2e1900 */
[----:B------:R0:W5:Y:S02]  /*35b0*/  @P0 LDG.E.EL R34, desc[UR6][R10.64] ;  /* 0x000000060a220981 */ /* 0x000164000c2e1900 */
[----:B0-----:R-:W-:-:S04]  /*35c0*/  IMAD.WIDE R10, R28, 0x4, R38 ;  /* 0x000000041c0a7825 */ /* 0x001fc800078e0226 */
[----:B------:R-:W-:Y:S01]  /*35d0*/  IMAD.MOV.U32 R28, RZ, RZ, RZ ;  /* 0x000000ffff1c7224 */ /* 0x000fe200078e00ff */
[----:B------:R0:W5:Y:S01]  /*35e0*/  @P0 LDG.E.EL R8, desc[UR6][R10.64] ;  /* 0x000000060a080981 */ /* 0x000162000c2e1900 */
[----:B------:R-:W-:-:S05]  /*35f0*/  IMAD.WIDE R38, R41, 0x4, R38 ;  /* 0x0000000429267825 */ /* 0x000fca00078e0226 */
[----:B------:R1:W5:Y:S01]  /*3600*/  @P0 LDG.E.EL R28, desc[UR6][R38.64] ;  /* 0x00000006261c0981 */ /* 0x000362000c2e1900 */
[C---:B------:R-:W-:Y:S02]  /*3610*/  ISETP.GT.AND P2, PT, R13.reuse, 0x10f, PT ;  /* 0x0000010f0d00780c */ /* 0x040fe40003f44270 */
[----:B------:R-:W-:Y:S02]  /*3620*/  ISETP.GE.AND P5, PT, R13, 0x110, PT ;  /* 0x000001100d00780c */ /* 0x000fe40003fa6270 */
[----:B------:R-:W-:Y:S02]  /*3630*/  SHF.L.U32 R13, R7, 0x2, RZ ;  /* 0x00000002070d7819 */ /* 0x000fe400000006ff */
[----:B------:R-:W-:Y:S02]  /*3640*/  ISETP.GT.AND P3, PT, R51, 0xf, PT ;  /* 0x0000000f3300780c */ /* 0x000fe40003f64270 */
[----:B------:R-:W-:Y:S02]  /*3650*/  LOP3.LUT R16, R13, 0xfc, RZ, 0xc0, !PT ;  /* 0x000000fc0d107812 */ /* 0x000fe400078ec0ff */
[----:B------:R-:W-:-:S02]  /*3660*/  ISETP.GE.AND P4, PT, R51, 0x10, PT ;  /* 0x000000103300780c */ /* 0x000fc40003f86270 */
[----:B------:R-:W-:Y:S02]  /*3670*/  IADD3 R17, R51, 0x2, RZ ;  /* 0x0000000233117810 */ /* 0x000fe40007ffe0ff */
[----:B0-----:R-:W-:Y:S02]  /*3680*/  IADD3 R10, R6, 0x2, RZ ;  /* 0x00000002060a7810 */ /* 0x001fe40007ffe0ff */
[----:B------:R-:W-:Y:S02]  /*3690*/  PRMT R9, R16, 0x6540, R9 ;  /* 0x0000654010097816 */ /* 0x000fe40000000009 */
[----:B------:R-:W-:Y:S02]  /*36a0*/  SEL R17, R17, RZ, !P4 ;  /* 0x000000ff11117207 */ /* 0x000fe40006000000 */
[----:B------:R-:W-:Y:S02]  /*36b0*/  IADD3 R16, R6, R51, RZ ;  /* 0x0000003306107210 */ /* 0x000fe40007ffe0ff */
[----:B------:R-:W-:-:S02]  /*36c0*/  SEL R13, R10, RZ, !P5 ;  /* 0x000000ff0a0d7207 */ /* 0x000fc40006800000 */
[----:B------:R-:W-:Y:S01]  /*36d0*/  SEL R10, RZ, 0x12, !P2 ;  /* 0x00000012ff0a7807 */ /* 0x000fe20005000000 */
[----:B------:R-:W0:Y:S01]  /*36e0*/  S2UR UR5, SR_CgaCtaId ;  /* 0x00000000000579c3 */ /* 0x000e220000008800 */
[----:B------:R-:W-:Y:S01]  /*36f0*/  IADD3 R11, R17, 0x12, RZ ;  /* 0x00000012110b7810 */ /* 0x000fe20007ffe0ff */
[----:B------:R-:W-:Y:S01]  /*3700*/  @!P3 IMAD.MOV R11, RZ, RZ, R17 ;  /* 0x000000ffff0bb224 */ /* 0x000fe200078e0211 */
[----:B------:R-:W-:Y:S01]  /*3710*/  IADD3 R10, R10, R13, RZ ;  /* 0x0000000d0a0a7210 */ /* 0x000fe20007ffe0ff */
[----:B------:R-:W-:-:S05]  /*3720*/  IMAD R16, R6, R51, -R16 ;  /* 0x0000003306107224 */ /* 0x000fca00078e0a10 */
[----:B------:R-:W-:Y:S01]  /*3730*/  IADD3 R16, R10, R16, R11 ;  /* 0x000000100a107210 */ /* 0x000fe20007ffe00b */
[----:B-1----:R-:W-:-:S04]  /*3740*/  IMAD.HI R38, R9, 0x2aaaaaab, RZ ;  /* 0x2aaaaaab09267827 */ /* 0x002fc800078e02ff */
[----:B------:R-:W-:Y:S02]  /*3750*/  VIADD R16, R16, 0x1 ;  /* 0x0000000110107836 */ /* 0x000fe40000000000 */
[-C--:B------:R-:W-:Y:S02]  /*3760*/  IMAD R6, R6, R11.reuse, RZ ;  /* 0x0000000b06067224 */ /* 0x080fe400078e02ff */
[----:B------:R-:W-:Y:S01]  /*3770*/  IMAD R16, R10, R11, R16 ;  /* 0x0000000b0a107224 */ /* 0x000fe200078e0210 */
[----:B------:R-:W-:Y:S01]  /*3780*/  SHF.R.U32.HI R11, RZ, 0x1f, R38 ;  /* 0x0000001fff0b7819 */ /* 0x000fe20000011626 */
[----:B------:R-:W-:Y:S01]  /*3790*/  IMAD R51, R51, R10, R6 ;  /* 0x0000000a33337224 */ /* 0x000fe200078e0206 */
[--C-:B------:R-:W-:Y:S02]  /*37a0*/  SHF.R.U32.HI R13, RZ, 0x6, R7.reuse ;  /* 0x00000006ff0d7819 */ /* 0x100fe40000011607 */
[----:B------:R-:W-:Y:S01]  /*37b0*/  LEA.HI.SX32 R38, R38, R11, 0x19 ;  /* 0x0000000b26267211 */ /* 0x000fe200078fcaff */
[----:B------:R-:W-:Y:S01]  /*37c0*/  UMOV UR4, 0x400 ;  /* 0x0000040000047882 */ /* 0x000fe20000000000 */
[----:B------:R-:W-:-:S02]  /*37d0*/  SHF.R.U32.HI R11, RZ, 0x4, R7 ;  /* 0x00000004ff0b7819 */ /* 0x000fc40000011607 */
[----:B------:R-:W-:Y:S01]  /*37e0*/  SHF.L.U32 R6, R7, 0x8, RZ ;  /* 0x0000000807067819 */ /* 0x000fe200000006ff */
[----:B0-----:R-:W-:Y:S01]  /*37f0*/  UPRMT UR4, UR5, 0x654, UR4 ;  /* 0x0000065405047896 */ /* 0x001fe20008000004 */
[----:B------:R-:W-:Y:S02]  /*3800*/  SGXT.U32 R13, R13, 0x2 ;  /* 0x000000020d0d781a */ /* 0x000fe40000000000 */
[----:B------:R-:W-:Y:S02]  /*3810*/  SGXT.U32 R11, R11, 0x4 ;  /* 0x000000040b0b781a */ /* 0x000fe40000000000 */
[----:B------:R-:W-:Y:S02]  /*3820*/  LOP3.LUT R6, R6, 0xf00, RZ, 0xc0, !PT ;  /* 0x00000f0006067812 */ /* 0x000fe400078ec0ff */
[----:B------:R-:W-:Y:S02]  /*3830*/  LOP3.LUT R13, R4, R13, RZ, 0xfc, !PT ;  /* 0x0000000d040d7212 */ /* 0x000fe400078efcff */
[----:B------:R-:W-:-:S02]  /*3840*/  LOP3.LUT R4, R6, R11, RZ, 0xfc, !PT ;  /* 0x0000000b06047212 */ /* 0x000fc400078efcff */
[----:B------:R-:W-:Y:S02]  /*3850*/  LEA.HI R11, R6, UR4, RZ, 0x1c ;  /* 0x00000004060b7c11 */ /* 0x000fe4000f8fe0ff */
[----:B------:R-:W-:-:S04]  /*3860*/  LOP3.LUT R6, R13, 0x4, RZ, 0xfc, !PT ;  /* 0x000000040d067812 */ /* 0x000fc800078efcff */
[----:B------:R-:W-:Y:S02]  /*3870*/  ISETP.GE.AND P4, PT, R6, 0x121, PT ;  /* 0x000001210600780c */ /* 0x000fe40003f86270 */
[----:B------:R-:W-:Y:S01]  /*3880*/  LOP3.LUT R6, R13, 0x8, RZ, 0xfc, !PT ;  /* 0x000000080d067812 */ /* 0x000fe200078efcff */
[----:B------:R-:W-:Y:S01]  /*3890*/  IMAD R9, R38, -0x300, R9 ;  /* 0xfffffd0026097824 */ /* 0x000fe200078e0209 */
[----:B------:R-:W-:Y:S02]  /*38a0*/  LEA R4, R4, R11, 0x2 ;  /* 0x0000000b04047211 */ /* 0x000fe400078e10ff */
[----:B------:R-:W-:Y:S02]  /*38b0*/  ISETP.GE.AND P3, PT, R6, 0x121, PT ;  /* 0x000001210600780c */ /* 0x000fe40003f66270 */
[----:B------:R-:W-:Y:S01]  /*38c0*/  SHF.L.U32 R6, R7, 0x2, RZ ;  /* 0x0000000207067819 */ /* 0x000fe200000006ff */
[----:B------:R-:W-:Y:S01]  /*38d0*/  IMAD R38, R38, 0x36300, R9 ;  /* 0x0003630026267824 */ /* 0x000fe200078e0209 */
[----:B------:R-:W-:Y:S01]  /*38e0*/  LOP3.LUT R9, R13, 0xc, RZ, 0xfc, !PT ;  /* 0x0000000c0d097812 */ /* 0x000fe200078efcff */
[----:B------:R-:W-:Y:S01]  /*38f0*/  STS [R4+0xc0], R14 ;  /* 0x0000c00e04007388 */ /* 0x000fe20000000800 */
[----:B------:R-:W-:-:S03]  /*3900*/  LOP3.LUT R6, R6, 0x3fc, RZ, 0xc0, !PT ;  /* 0x000003fc06067812 */ /* 0x000fc600078ec0ff */
[----:B------:R2:W-:Y:S04]  /*3910*/  STS [R4+0x100], R0 ;  /* 0x0001000004007388 */ /* 0x0005e80000000800 */
[----:B------:R-:W-:Y:S04]  /*3920*/  STS [R4+0x140], R3 ;  /* 0x0001400304007388 */ /* 0x000fe80000000800 */
[----:B------:R-:W-:Y:S04]  /*3930*/  STS [R4+0x180], R50 ;  /* 0x0001803204007388 */ /* 0x000fe80000000800 */
[----:B------:R-:W-:Y:S04]  /*3940*/  STS [R4+0x1c0], R49 ;  /* 0x0001c03104007388 */ /* 0x000fe80000000800 */
[----:B------:R-:W-:Y:S04]  /*3950*/  STS [R4+0x200], R48 ;  /* 0x0002003004007388 */ /* 0x000fe80000000800 */
[----:B------:R0:W-:Y:S04]  /*3960*/  STS [R4+0x240], R47 ;  /* 0x0002402f04007388 */ /* 0x0001e80000000800 */
[----:B------:R-:W-:Y:S04]  /*3970*/  STS [R4+0x280], R46 ;  /* 0x0002802e04007388 */ /* 0x000fe80000000800 */
[----:B------:R-:W-:Y:S04]  /*3980*/  STS [R4+0x2c0], R37 ;  /* 0x0002c02504007388 */ /* 0x000fe80000000800 */
[----:B------:R1:W-:Y:S04]  /*3990*/  STS [R4+0x300], R36 ;  /* 0x0003002404007388 */ /* 0x0003e80000000800 */
[----:B------:R-:W-:Y:S04]  /*39a0*/  STS [R4+0x340], R35 ;  /* 0x0003402304007388 */ /* 0x000fe80000000800 */
[----:B------:R-:W-:Y:S04]  /*39b0*/  STS [R4+0x380], R33 ;  /* 0x0003802104007388 */ /* 0x000fe80000000800 */
[----:B------:R0:W-:Y:S04]  /*39c0*/  STS [R4], R31 ;  /* 0x0000001f04007388 */ /* 0x0001e80000000800 */
[----:B------:R-:W-:Y:S04]  /*39d0*/  STS [R4+0x40], R19 ;  /* 0x0000401304007388 */ /* 0x000fe80000000800 */
[----:B------:R0:W-:Y:S04]  /*39e0*/  STS [R4+0x80], R29 ;  /* 0x0000801d04007388 */ /* 0x0001e80000000800 */
[----:B------:R-:W-:Y:S01]  /*39f0*/  STS [R4+0x3c0], R27 ;  /* 0x0003c01b04007388 */ /* 0x000fe20000000800 */
[----:B------:R-:W-:-:S02]  /*3a00*/  ISETP.GE.AND P2, PT, R9, 0x121, PT ;  /* 0x000001210900780c */ /* 0x000fc40003f46270 */
[C---:B------:R-:W-:Y:S02]  /*3a10*/  LOP3.LUT R9, R6.reuse, 0x400, RZ, 0xfc, !PT ;  /* 0x0000040006097812 */ /* 0x040fe400078efcff */
[C---:B------:R-:W-:Y:S02]  /*3a20*/  LOP3.LUT R10, R6.reuse, 0x800, RZ, 0xfc, !PT ;  /* 0x00000800060a7812 */ /* 0x040fe400078efcff */
[----:B------:R-:W-:Y:S02]  /*3a30*/  SHF.R.U32.HI R7, RZ, 0x2, R7 ;  /* 0x00000002ff077819 */ /* 0x000fe40000011607 */
[----:B------:R-:W-:Y:S02]  /*3a40*/  LOP3.LUT R11, R6, 0xc00, RZ, 0xfc, !PT ;  /* 0x00000c00060b7812 */ /* 0x000fe400078efcff */
[----:B------:R-:W-:Y:S02]  /*3a50*/  SHF.R.U32.HI R9, RZ, 0x4, R9 ;  /* 0x00000004ff097819 */ /* 0x000fe40000011609 */
[----:B------:R-:W-:-:S02]  /*3a60*/  SHF.R.U32.HI R10, RZ, 0x4, R10 ;  /* 0x00000004ff0a7819 */ /* 0x000fc4000001160a */
[----:B---3--:R-:W-:Y:S02]  /*3a70*/  SEL R54, R54, RZ, P1 ;  /* 0x000000ff36367207 */ /* 0x008fe40000800000 */
[----:B------:R-:W-:Y:S02]  /*3a80*/  SHF.R.U32.HI R11, RZ, 0x4, R11 ;  /* 0x00000004ff0b7819 */ /* 0x000fe4000001160b */
[----:B------:R-:W-:Y:S02]  /*3a90*/  LOP3.LUT R7, R7, 0x30, RZ, 0xc0, !PT ;  /* 0x0000003007077812 */ /* 0x000fe400078ec0ff */
[----:B------:R-:W-:Y:S02]  /*3aa0*/  LOP3.LUT R9, R9, 0x70, RZ, 0xc0, !PT ;  /* 0x0000007009097812 */ /* 0x000fe400078ec0ff */
[----:B--2---:R-:W-:Y:S01]  /*3ab0*/  SEL R0, R77, RZ, P1 ;  /* 0x000000ff4d007207 */ /* 0x004fe20000800000 */
[----:B------:R-:W-:Y:S01]  /*3ac0*/  FADD R25, R25, R54 ;  /* 0x0000003619197221 */ /* 0x000fe20000000000 */
[----:B------:R-:W-:-:S02]  /*3ad0*/  LOP3.LUT R10, R10, 0xb0, RZ, 0xc0, !PT ;  /* 0x000000b00a0a7812 */ /* 0x000fc400078ec0ff */
[----:B----4-:R-:W-:Y:S01]  /*3ae0*/  SEL R12, R12, RZ, P0 ;  /* 0x000000ff0c0c7207 */ /* 0x010fe20000000000 */
[----:B------:R-:W-:Y:S01]  /*3af0*/  VIADD R7, R7, UR4 ;  /* 0x0000000407077c36 */ /* 0x000fe20008000000 */
[----:B------:R-:W-:Y:S01]  /*3b00*/  LOP3.LUT R11, R11, 0xf0, RZ, 0xc0, !PT ;  /* 0x000000f00b0b7812 */ /* 0x000fe200078ec0ff */
[----:B------:R-:W-:Y:S01]  /*3b10*/  IMAD.IADD R51, R16, 0x1, -R51 ;  /* 0x0000000110337824 */ /* 0x000fe200078e0a33 */
[----:B-----5:R-:W-:Y:S02]  /*3b20*/  SEL R56, R56, RZ, P1 ;  /* 0x000000ff38387207 */ /* 0x020fe40000800000 */
[----:B------:R-:W-:Y:S02]  /*3b30*/  SEL R58, R58, RZ, P1 ;  /* 0x000000ff3a3a7207 */ /* 0x000fe40000800000 */
[----:B------:R-:W-:Y:S02]  /*3b40*/  SEL R66, R66, RZ, P1 ;  /* 0x000000ff42427207 */ /* 0x000fe40000800000 */
[----:B------:R-:W-:-:S02]  /*3b50*/  SEL R68, R68, RZ, P1 ;  /* 0x000000ff44447207 */ /* 0x000fc40000800000 */
[----:B------:R-:W-:Y:S02]  /*3b60*/  SEL R64, R64, RZ, P1 ;  /* 0x000000ff40407207 */ /* 0x000fe40000800000 */
[----:B------:R-:W-:Y:S01]  /*3b70*/  SEL R74, R74, RZ, P1 ;  /* 0x000000ff4a4a7207 */ /* 0x000fe20000800000 */
[----:B------:R-:W-:Y:S01]  /*3b80*/  FADD R71, R71, R0 ;  /* 0x0000000047477221 */ /* 0x000fe20000000000 */
[----:B------:R-:W-:Y:S02]  /*3b90*/  IADD3 R9, R9, UR4, RZ ;  /* 0x0000000409097c10 */ /* 0x000fe4000fffe0ff */
[----:B------:R-:W-:Y:S01]  /*3ba0*/  SEL R76, R76, RZ, P1 ;  /* 0x000000ff4c4c7207 */ /* 0x000fe20000800000 */
[----:B------:R-:W-:Y:S01]  /*3bb0*/  FADD R0, R25, R12 ;  /* 0x0000000c19007221 */ /* 0x000fe20000000000 */
[----:B------:R-:W-:Y:S01]  /*3bc0*/  IADD3 R17, R10, UR4, RZ ;  /* 0x000000040a117c10 */ /* 0x000fe2000fffe0ff */
[----:B------:R-:W-:Y:S01]  /*3bd0*/  FADD R23, R23, R56 ;  /* 0x0000003817177221 */ /* 0x000fe20000000000 */
[----:B------:R-:W-:Y:S01]  /*3be0*/  IADD3 R39, R11, UR4, RZ ;  /* 0x000000040b277c10 */ /* 0x000fe2000fffe0ff */
[----:B------:R-:W-:Y:S01]  /*3bf0*/  IMAD R11, R6, 0x4, R7 ;  /* 0x00000004060b7824 */ /* 0x000fe200078e0207 */
[----:B------:R-:W-:Y:S01]  /*3c00*/  SEL R42, R42, RZ, P1 ;  /* 0x000000ff2a2a7207 */ /* 0x000fe20000800000 */
[----:B------:R-:W-:Y:S01]  /*3c10*/  FADD R21, R21, R58 ;  /* 0x0000003a15157221 */ /* 0x000fe20000000000 */
[----:B------:R-:W-:Y:S01]  /*3c20*/  FADD R59, R59, R66 ;  /* 0x000000423b3b7221 */ /* 0x000fe20000000000 */
[----:B------:R-:W-:Y:S01]  /*3c30*/  FADD R61, R61, R68 ;  /* 0x000000443d3d7221 */ /* 0x000fe20000000000 */
[----:B------:R-:W-:Y:S01]  /*3c40*/  SEL R30, R30, RZ, P0 ;  /* 0x000000ff1e1e7207 */ /* 0x000fe20000000000 */
[----:B------:R-:W-:Y:S01]  /*3c50*/  FADD R57, R57, R64 ;  /* 0x0000004039397221 */ /* 0x000fe20000000000 */
[----:B------:R-:W-:Y:S01]  /*3c60*/  SEL R12, R15, RZ, P0 ;  /* 0x000000ff0f0c7207 */ /* 0x000fe20000000000 */
[----:B------:R-:W-:Y:S01]  /*3c70*/  FADD R67, R67, R74 ;  /* 0x0000004a43437221 */ /* 0x000fe20000000000 */
[----:B------:R-:W-:Y:S01]  /*3c80*/  LEA R10, R6, R9, 0x2 ;  /* 0x00000009060a7211 */ /* 0x000fe200078e10ff */
[----:B------:R-:W-:Y:S01]  /*3c90*/  FADD R69, R69, R76 ;  /* 0x0000004c45457221 */ /* 0x000fe20000000000 */
[----:B------:R-:W-:-:S02]  /*3ca0*/  I2FP.F32.S32 R51, R51 ;  /* 0x0000003300337245 */ /* 0x000fc40000201400 */
[----:B------:R-:W-:Y:S02]  /*3cb0*/  LEA R9, R6, R17, 0x2 ;  /* 0x0000001106097211 */ /* 0x000fe400078e10ff */
[----:B------:R-:W-:Y:S02]  /*3cc0*/  SEL R40, R40, RZ, P1 ;  /* 0x000000ff28287207 */ /* 0x000fe40000800000 */
[----:B------:R-:W-:Y:S01]  /*3cd0*/  SEL R41, R32, RZ, P0 ;  /* 0x000000ff20297207 */ /* 0x000fe20000000000 */
[----:B------:R-:W-:Y:S01]  /*3ce0*/  FADD R75, R75, R42 ;  /* 0x0000002a4b4b7221 */ /* 0x000fe20000000000 */
[----:B------:R-:W-:Y:S02]  /*3cf0*/  LEA R6, R6, R39, 0x2 ;  /* 0x0000002706067211 */ /* 0x000fe400078e10ff */
[----:B------:R-:W-:Y:S02]  /*3d00*/  SEL R22, R22, RZ, P0 ;  /* 0x000000ff16167207 */ /* 0x000fe40000000000 */
[----:B------:R-:W-:Y:S01]  /*3d10*/  SEL R26, R26, RZ, P0 ;  /* 0x000000ff1a1a7207 */ /* 0x000fe20000000000 */
[----:B------:R-:W-:Y:S01]  /*3d20*/  FADD R42, R23, R30 ;  /* 0x0000001e172a7221 */ /* 0x000fe20000000000 */
[----:B------:R-:W-:Y:S01]  /*3d30*/  SEL R60, R60, RZ, P1 ;  /* 0x000000ff3c3c7207 */ /* 0x000fe20000800000 */
[----:B0-----:R-:W-:Y:S01]  /*3d40*/  FADD R47, R21, R12 ;  /* 0x0000000c152f7221 */ /* 0x001fe20000000000 */
[----:B------:R-:W-:Y:S01]  /*3d50*/  SEL R62, R62, RZ, P1 ;  /* 0x000000ff3e3e7207 */ /* 0x000fe20000800000 */
[----:B------:R-:W-:Y:S01]  /*3d60*/  FADD R59, R59, R26 ;  /* 0x0000001a3b3b7221 */ /* 0x000fe20000000000 */
[----:B------:R-:W-:Y:S01]  /*3d70*/  SEL R70, R70, RZ, P1 ;  /* 0x000000ff46467207 */ /* 0x000fe20000800000 */
[----:B-1----:R-:W-:Y:S01]  /*3d80*/  FADD R36, R57, R22 ;  /* 0x0000001639247221 */ /* 0x002fe20000000000 */
[----:B------:R-:W-:-:S02]  /*3d90*/  SEL R72, R72, RZ, P1 ;  /* 0x000000ff48487207 */ /* 0x000fc40000800000 */
[----:B------:R-:W-:Y:S01]  /*3da0*/  SEL R24, R24, RZ, P0 ;  /* 0x000000ff18187207 */ /* 0x000fe20000000000 */
[----:B------:R-:W-:Y:S01]  /*3db0*/  IMAD R7, R13, 0x300, R38 ;  /* 0x000003000d077824 */ /* 0x000fe200078e0226 */
[----:B------:R-:W-:Y:S01]  /*3dc0*/  FSETP.GT.AND P1, PT, |R51|, 8.50705917302346158658e+37, PT ;  /* 0x7e8000003300780b */ /* 0x000fe20003f24200 */
[----:B------:R-:W-:Y:S01]  /*3dd0*/  FADD R73, R73, R40 ;  /* 0x0000002849497221 */ /* 0x000fe20000000000 */
[----:B------:R-:W-:Y:S01]  /*3de0*/  ISETP.GE.AND P5, PT, R13, 0x121, PT ;  /* 0x000001210d00780c */ /* 0x000fe20003fa6270 */
[----:B------:R-:W-:Y:S01]  /*3df0*/  BAR.SYNC.DEFER_BLOCKING 0x0 ;  /* 0x0000000000007b1d */ /* 0x000fe20000010000 */
[----:B------:R-:W-:Y:S01]  /*3e00*/  FADD R61, R61, R24 ;  /* 0x000000183d3d7221 */ /* 0x000fe20000000000 */
[----:B------:R-:W-:Y:S01]  /*3e10*/  FADD R41, R44, R41 ;  /* 0x000000292c297221 */ /* 0x000fe20000000000 */
[----:B------:R-:W-:Y:S02]  /*3e20*/  SEL R40, R5, RZ, P0 ;  /* 0x000000ff05287207 */ /* 0x000fe40000000000 */
[----:B------:R-:W-:-:S03]  /*3e30*/  SEL R38, R43, RZ, P0 ;  /* 0x000000ff2b267207 */ /* 0x000fc60000000000 */
[----:B------:R-:W0:Y:S01]  /*3e40*/  LDC.64 R30, c[0x0][0x218] ;  /* 0x00008600ff1e7b82 */ /* 0x000e220000000a00 */
[----:B------:R-:W-:Y:S02]  /*3e50*/  SEL R44, R45, RZ, P0 ;  /* 0x000000ff2d2c7207 */ /* 0x000fe40000000000 */
[----:B------:R-:W-:-:S05]  /*3e60*/  SEL R20, R20, RZ, P0 ;  /* 0x000000ff14147207 */ /* 0x000fca0000000000 */
[----:B------:R-:W1:Y:S01]  /*3e70*/  LDC.64 R32, c[0x0][0x220] ;  /* 0x00008800ff207b82 */ /* 0x000e620000000a00 */
[----:B------:R-:W2:Y:S01]  /*3e80*/  LDS.128 R24, [R11] ;  /* 0x000000000b187984 */ /* 0x000ea20000000c00 */
[----:B------:R-:W-:-:S03]  /*3e90*/  FADD R48, R67, R20 ;  /* 0x0000001443307221 */ /* 0x000fc60000000000 */
[----:B------:R-:W3:Y:S01]  /*3ea0*/  LDS.128 R20, [R10+0x1000] ;  /* 0x001000000a147984 */ /* 0x000ee20000000c00 */
[----:B------:R-:W-:-:S03]  /*3eb0*/  SEL R2, R2, RZ, P0 ;  /* 0x000000ff02027207 */ /* 0x000fc60000000000 */
[----:B------:R-:W-:Y:S01]  /*3ec0*/  LDS.128 R12, [R6+0x3000] ;  /* 0x00300000060c7984 */ /* 0x000fe20000000c00 */
[----:B------:R-:W-:-:S05]  /*3ed0*/  SEL R18, R18, RZ, P0 ;  /* 0x000000ff12127207 */ /* 0x000fca0000000000 */
[----:B------:R-:W-:Y:S01]  /*3ee0*/  FADD R69, R69, R18 ;  /* 0x0000001245457221 */ /* 0x000fe20000000000 */
[----:B------:R-:W-:Y:S01]  /*3ef0*/  SEL R34, R34, RZ, P0 ;  /* 0x000000ff22227207 */ /* 0x000fe20000000000 */
[----:B------:R-:W4:Y:S01]  /*3f00*/  LDS.128 R16, [R9+0x2000] ;  /* 0x0020000009107984 */ /* 0x000f220000000c00 */
[----:B------:R-:W-:Y:S02]  /*3f10*/  SEL R50, R8, RZ, P0 ;  /* 0x000000ff08327207 */ /* 0x000fe40000000000 */
[----:B------:R-:W-:Y:S02]  /*3f20*/  SEL R28, R28, RZ, P0 ;  /* 0x000000ff1c1c7207 */ /* 0x000fe40000000000 */
[C---:B------:R-:W-:Y:S01]  /*3f30*/  FSETP.GEU.AND P0, PT, |R51|.reuse, 1.175494350822287508e-38, PT ;  /* 0x008000003300780b */ /* 0x040fe20003f0e200 */
[----:B------:R-:W-:Y:S01]  /*3f40*/  @P1 FMUL R51, R51, 0.25 ;  /* 0x3e80000033331820 */ /* 0x000fe20000400000 */
[----:B------:R-:W-:Y:S01]  /*3f50*/  FADD R55, R55, R62 ;  /* 0x0000003e37377221 */ /* 0x000fe20000000000 */
[----:B------:R-:W-:Y:S01]  /*3f60*/  FADD R52, R75, R28 ;  /* 0x0000001c4b347221 */ /* 0x000fe20000000000 */
[----:B------:R-:W-:Y:S01]  /*3f70*/  FADD R53, R53, R60 ;  /* 0x0000003c35357221 */ /* 0x000fe20000000000 */
[----:B------:R-:W5:Y:S01]  /*3f80*/  LDC.64 R28, c[0x0][0x228] ;  /* 0x00008a00ff1c7b82 */ /* 0x000f620000000a00 */
[----:B------:R-:W-:Y:S01]  /*3f90*/  FADD R63, R63, R70 ;  /* 0x000000463f3f7221 */ /* 0x000fe20000000000 */
[----:B------:R-:W-:Y:S01]  /*3fa0*/  FADD R65, R65, R72 ;  /* 0x0000004841417221 */ /* 0x000fe20000000000 */
[----:B------:R-:W-:-:S05]  /*3fb0*/  FADD R38, R55, R38 ;  /* 0x0000002637267221 */ /* 0x000fca0000000000 */
[----:B------:R-:W-:Y:S01]  /*3fc0*/  @!P0 FMUL R51, R51, 16777216 ;  /* 0x4b80000033338820 */ /* 0x000fe20000400000 */
[----:B------:R-:W-:-:S03]  /*3fd0*/  FADD R40, R53, R40 ;  /* 0x0000002835287221 */ /* 0x000fc60000000000 */
[----:B------:R-:W0:Y:S01]  /*3fe0*/  MUFU.RCP R55, R51 ;  /* 0x0000003300377308 */ /* 0x000e220000001000 */
[----:B------:R-:W-:Y:S01]  /*3ff0*/  FADD R44, R63, R44 ;  /* 0x0000002c3f2c7221 */ /* 0x000fe20000000000 */
[----:B------:R-:W-:Y:S01]  /*4000*/  FADD R46, R65, R2 ;  /* 0x00000002412e7221 */ /* 0x000fe20000000000 */
[----:B------:R-:W-:Y:S01]  /*4010*/  FADD R8, R71, R34 ;  /* 0x0000002247087221 */ /* 0x000fe20000000000 */
[----:B------:R-:W-:Y:S01]  /*4020*/  FADD R50, R73, R50 ;  /* 0x0000003249327221 */ /* 0x000fe20000000000 */
[----:B------:R-:W-:Y:S01]  /*4030*/  @P1 FMUL R41, R41, 0.25 ;  /* 0x3e80000029291820 */ /* 0x000fe20000400000 */
        /* <DEDUP_REMOVED lines=15> */
[----:B------:R-:W-:Y:S01]  /*4130*/  IADD3 R39, R7, 0xc00, RZ ;  /* 0x00000c0007277810 */ /* 0x000fe20007ffe0ff */
[----:B------:R-:W-:Y:S01]  /*4140*/  @!P0 FMUL R41, R41, 16777216 ;  /* 0x4b80000029298820 */ /* 0x000fe20000400000 */
[----:B------:R-:W-:Y:S01]  /*4150*/  IADD3 R37, R7, 0x1800, RZ ;  /* 0x0000180007257810 */ /* 0x000fe20007ffe0ff */
[----:B------:R-:W-:Y:S01]  /*4160*/  @!P0 FMUL R0, R0, 16777216 ;  /* 0x4b80000000008820 */ /* 0x000fe20000400000 */
        /* <DEDUP_REMOVED lines=14> */
[----:B------:R-:W-:Y:S01]  /*4250*/  IADD3 R5, R7, 0x2400, RZ ;  /* 0x0000240007057810 */ /* 0x000fe20007ffe0ff */
[----:B0-----:R-:W-:-:S04]  /*4260*/  IMAD.WIDE R2, R7, 0x4, R30 ;  /* 0x0000000407027825 */ /* 0x001fc800078e021e */
[C---:B------:R-:W-:Y:S01]  /*4270*/  FMUL R41, R55.reuse, R41 ;  /* 0x0000002937297220 */ /* 0x040fe20000400000 */
[C---:B------:R-:W-:Y:S01]  /*4280*/  FMUL R43, R55.reuse, R0 ;  /* 0x00000000372b7220 */ /* 0x040fe20000400000 */
[----:B------:R-:W-:Y:S01]  /*4290*/  FMUL R45, R55, R42 ;  /* 0x0000002a372d7220 */ /* 0x000fe20000400000 */
[----:B------:R-:W-:-:S04]  /*42a0*/  IMAD.WIDE R34, R39, 0x4, R30 ;  /* 0x0000000427227825 */ /* 0x000fc800078e021e */
[C---:B------:R-:W-:Y:S01]  /*42b0*/  FMUL R47, R55.reuse, R47 ;  /* 0x0000002f372f7220 */ /* 0x040fe20000400000 */
        /* <DEDUP_REMOVED lines=11> */
[----:B------:R-:W-:Y:S01]  /*4370*/  FMUL R52, R55, R52 ;  /* 0x0000003437347220 */ /* 0x000fe20000400000 */
[--C-:B------:R-:W-:Y:S01]  /*4380*/  IMAD.WIDE R54, R37, 0x4, R30.reuse ;  /* 0x0000000425367825 */ /* 0x100fe200078e021e */
[----:B--2---:R5:W-:Y:S03]  /*4390*/  @!P5 STG.E.128 desc[UR6][R2.64], R24 ;  /* 0x000000180200d986 */ /* 0x004be6000c101d06 */
[----:B------:R-:W-:Y:S01]  /*43a0*/  IMAD.WIDE R30, R5, 0x4, R30 ;  /* 0x00000004051e7825 */ /* 0x000fe200078e021e */
[----:B---3--:R0:W-:Y:S03]  /*43b0*/  @!P4 STG.E.128 desc[UR6][R34.64], R20 ;  /* 0x000000142200c986 */ /* 0x0081e6000c101d06 */
[--C-:B-1----:R-:W-:Y:S01]  /*43c0*/  IMAD.WIDE R56, R7, 0x4, R32.reuse ;  /* 0x0000000407387825 */ /* 0x102fe200078e0220 */
[----:B----4-:R-:W-:Y:S03]  /*43d0*/  @!P3 STG.E.128 desc[UR6][R54.64], R16 ;  /* 0x000000103600b986 */ /* 0x010fe6000c101d06 */
[--C-:B------:R-:W-:Y:S01]  /*43e0*/  IMAD.WIDE R62, R39, 0x4, R32.reuse ;  /* 0x00000004273e7825 */ /* 0x100fe200078e0220 */
[----:B------:R-:W-:Y:S03]  /*43f0*/  @!P2 STG.E.128 desc[UR6][R30.64], R12 ;  /* 0x0000000c1e00a986 */ /* 0x000fe6000c101d06 */
[--C-:B------:R-:W-:Y:S01]  /*4400*/  IMAD.WIDE R64, R37, 0x4, R32.reuse ;  /* 0x0000000425407825 */ /* 0x100fe200078e0220 */
[----:B------:R-:W-:Y:S03]  /*4410*/  @!P5 STG.E.128 desc[UR6][R56.64], R24 ;  /* 0x000000183800d986 */ /* 0x000fe6000c101d06 */
[----:B------:R-:W-:Y:S01]  /*4420*/  IMAD.WIDE R32, R5, 0x4, R32 ;  /* 0x0000000405207825 */ /* 0x000fe200078e0220 */
[----:B------:R-:W-:Y:S03]  /*4430*/  @!P4 STG.E.128 desc[UR6][R62.64], R20 ;  /* 0x000000143e00c986 */ /* 0x000fe6000c101d06 */
[--C-:B-----5:R-:W-:Y:S01]  /*4440*/  IMAD.WIDE R2, R7, 0x4, R28.reuse ;  /* 0x0000000407027825 */ /* 0x120fe200078e021c */
[----:B------:R-:W-:Y:S03]  /*4450*/  @!P3 STG.E.128 desc[UR6][R64.64], R16 ;  /* 0x000000104000b986 */ /* 0x000fe6000c101d06 */
[--C-:B0-----:R-:W-:Y:S01]  /*4460*/  IMAD.WIDE R34, R39, 0x4, R28.reuse ;  /* 0x0000000427227825 */ /* 0x101fe200078e021c */
[----:B------:R-:W-:Y:S03]  /*4470*/  @!P2 STG.E.128 desc[UR6][R32.64], R12 ;  /* 0x0000000c2000a986 */ /* 0x000fe6000c101d06 */
[--C-:B------:R-:W-:Y:S01]  /*4480*/  IMAD.WIDE R68, R37, 0x4, R28.reuse ;  /* 0x0000000425447825 */ /* 0x100fe200078e021c */
[----:B------:R-:W-:Y:S03]  /*4490*/  @!P5 STG.E.128 desc[UR6][R2.64], R24 ;  /* 0x000000180200d986 */ /* 0x000fe6000c101d06 */
[----:B------:R-:W-:Y:S01]  /*44a0*/  IMAD.WIDE R28, R5, 0x4, R28 ;  /* 0x00000004051c7825 */ /* 0x000fe200078e021c */
[----:B------:R-:W-:Y:S04]  /*44b0*/  @!P4 STG.E.128 desc[UR6][R34.64], R20 ;  /* 0x000000142200c986 */ /* 0x000fe8000c101d06 */
[----:B------:R0:W-:Y:S04]  /*44c0*/  @!P3 STG.E.128 desc[UR6][R68.64], R16 ;  /* 0x000000104400b986 */ /* 0x0001e8000c101d06 */
[----:B------:R1:W-:Y:S01]  /*44d0*/  @!P2 STG.E.128 desc[UR6][R28.64], R12 ;  /* 0x0000000c1c00a986 */ /* 0x0003e2000c101d06 */
[----:B------:R-:W-:Y:S08]  /*44e0*/  BAR.SYNC.DEFER_BLOCKING 0x0 ;  /* 0x0000000000007b1d */ /* 0x000ff00000010000 */
[----:B0-----:R-:W0:Y:S01]  /*44f0*/  LDC.64 R16, c[0x0][0x230] ;  /* 0x00008c00ff107b82 */ /* 0x001e220000000a00 */
[----:B------:R-:W-:Y:S04]  /*4500*/  STS [R4], R41 ;  /* 0x0000002904007388 */ /* 0x000fe80000000800 */
[----:B------:R-:W-:Y:S04]  /*4510*/  STS [R4+0x40], R43 ;  /* 0x0000402b04007388 */ /* 0x000fe80000000800 */
        /* <DEDUP_REMOVED lines=13> */
[----:B------:R-:W-:Y:S01]  /*45f0*/  STS [R4+0x3c0], R52 ;  /* 0x0003c03404007388 */ /* 0x000fe20000000800 */
[----:B------:R-:W-:Y:S06]  /*4600*/  BAR.SYNC.DEFER_BLOCKING 0x0 ;  /* 0x0000000000007b1d */ /* 0x000fec0000010000 */
[----:B------:R-:W2:Y:S04]  /*4610*/  LDS.128 R28, [R11] ;  /* 0x000000000b1c7984 */ /* 0x000ea80000000c00 */
[----:B------:R-:W3:Y:S04]  /*4620*/  LDS.128 R20, [R10+0x1000] ;  /* 0x001000000a147984 */ /* 0x000ee80000000c00 */
[----:B------:R-:W4:Y:S01]  /*4630*/  LDS.128 R24, [R9+0x2000] ;  /* 0x0020000009187984 */ /* 0x000f220000000c00 */
[----:B0-----:R-:W-:-:S04]  /*4640*/  IMAD.WIDE R2, R7, 0x4, R16 ;  /* 0x0000000407027825 */ /* 0x001fc800078e0210 */
[----:B-1----:R-:W-:-:S04]  /*4650*/  IMAD.WIDE R12, R39, 0x4, R16 ;  /* 0x00000004270c7825 */ /* 0x002fc800078e0210 */
[----:B------:R-:W-:Y:S01]  /*4660*/  IMAD.WIDE R14, R37, 0x4, R16 ;  /* 0x00000004250e7825 */ /* 0x000fe200078e0210 */
[----:B--2---:R0:W-:Y:S04]  /*4670*/  @!P5 STG.E.128 desc[UR6][R2.64], R28 ;  /* 0x0000001c0200d986 */ /* 0x0041e8000c101d06 */
[----:B---3--:R0:W-:Y:S04]  /*4680*/  @!P4 STG.E.128 desc[UR6][R12.64], R20 ;  /* 0x000000140c00c986 */ /* 0x0081e8000c101d06 */
[----:B----4-:R0:W-:Y:S02]  /*4690*/  @!P3 STG.E.128 desc[UR6][R14.64], R24 ;  /* 0x000000180e00b986 */ /* 0x0101e4000c101d06 */
[----:B0-----:R-:W-:Y:S05]  /*46a0*/  @P2 EXIT ;  /* 0x000000000000294d */ /* 0x001fea0003800000 */
[----:B------:R-:W1:Y:S01]  /*46b0*/  LDS.128 R8, [R6+0x3000] ;  /* 0x0030000006087984 */ /* 0x000e620000000c00 */
[----:B0-----:R-:W-:-:S05]  /*46c0*/  IMAD.WIDE R2, R5, 0x4, R16 ;  /* 0x0000000405027825 */ /* 0x001fca00078e0210 */
[----:B-1----:R-:W-:Y:S01]  /*46d0*/  STG.E.128 desc[UR6][R2.64], R8 ;  /* 0x0000000802007986 */ /* 0x002fe2000c101d06 */
[----:B------:R-:W-:Y:S05]  /*46e0*/  EXIT ;  /* 0x000000000000794d */ /* 0x000fea0003800000 */
.L_x_0:
[----:B------:R-:W-:-:S00]  /*46f0*/  BRA `(.L_x_0) ;  /* 0xfffffffc00fc7947 */ /* 0x000fc0000383ffff */
[----:B------:R-:W-:-:S00]  /*4700*/  NOP ;  /* 0x0000000000007918 */ /* 0x000fc00000000000 */
[----:B------:R-:W-:-:S00]  /*4710*/  NOP ;  /* 0x0000000000007918 */ /* 0x000fc00000000000 */
[----:B------:R-:W-:-:S00]  /*4720*/  NOP ;  /* 0x0000000000007918 */ /* 0x000fc00000000000 */
[----:B------:R-:W-:-:S00]  /*4730*/  NOP ;  /* 0x0000000000007918 */ /* 0x000fc00000000000 */
[----:B------:R-:W-:-:S00]  /*4740*/  NOP ;  /* 0x0000000000007918 */ /* 0x000fc00000000000 */
[----:B------:R-:W-:-:S00]  /*4750*/  NOP ;  /* 0x0000000000007918 */ /* 0x000fc00000000000 */
[----:B------:R-:W-:-:S00]  /*4760*/  NOP ;  /* 0x0000000000007918 */ /* 0x000fc00000000000 */
[----:B------:R-:W-:-:S00]  /*4770*/  NOP ;  /* 0x0000000000007918 */ /* 0x000fc00000000000 */
.L_x_1:


//--------------------- .nv.shared.triton_poi_fused_avg_pool2d_convolution_29 --------------------------
	.section	.nv.shared.triton_poi_fused_avg_pool2d_convolution_29,"aw",@nobits
	.sectionflags	@""
	.align	16
	.zero		1024


//--------------------- .nv.constant0.triton_poi_fused_avg_pool2d_convolution_29 --------------------------
	.section	.nv.constant0.triton_poi_fused_avg_pool2d_convolution_29,"a",@progbits
	.sectionflags	@""
	.align	4
.nv.constant0.triton_poi_fused_avg_pool2d_convolution_29:
	.zero		576
